//
// Generated by NVIDIA NVVM Compiler
//
// Compiler Build ID: CL-36424714
// Cuda compilation tools, release 13.0, V13.0.88
// Based on NVVM 20.0.0
//

.version 9.0
.target sm_100
.address_size 64

	// .globl	_Z24random_graph_initializerPiS_iij
.global .align 4 .b8 precalc_xorwow_matrix[102400];
.global .align 4 .b8 precalc_xorwow_offset_matrix[102400];
.global .align 4 .b8 mrg32k3aM1[2304];
.global .align 4 .b8 mrg32k3aM2[2304];
.global .align 4 .b8 mrg32k3aM1SubSeq[2016];
.global .align 4 .b8 mrg32k3aM2SubSeq[2016];
.global .align 4 .b8 mrg32k3aM1Seq[2304];
.global .align 4 .b8 mrg32k3aM2Seq[2304];
.const .align 8 .b8 __cr_lgamma_table[72];

.visible .entry _Z24random_graph_initializerPiS_iij(
	.param .u64 .ptr .align 1 _Z24random_graph_initializerPiS_iij_param_0,
	.param .u64 .ptr .align 1 _Z24random_graph_initializerPiS_iij_param_1,
	.param .u32 _Z24random_graph_initializerPiS_iij_param_2,
	.param .u32 _Z24random_graph_initializerPiS_iij_param_3,
	.param .u32 _Z24random_graph_initializerPiS_iij_param_4
)
{
	.local .align 8 .b8 	__local_depot0[48];
	.reg .b64 	%SP;
	.reg .b64 	%SPL;
	.reg .pred 	%p<64>;
	.reg .b32 	%r<1213>;
	.reg .b64 	%rd<30>;

	mov.u64 	%SPL, __local_depot0;
	ld.param.u64 	%rd10, [_Z24random_graph_initializerPiS_iij_param_0];
	ld.param.u64 	%rd11, [_Z24random_graph_initializerPiS_iij_param_1];
	ld.param.u32 	%r547, [_Z24random_graph_initializerPiS_iij_param_2];
	ld.param.u32 	%r545, [_Z24random_graph_initializerPiS_iij_param_3];
	ld.param.u32 	%r546, [_Z24random_graph_initializerPiS_iij_param_4];
	mov.u32 	%r548, %ctaid.x;
	mov.u32 	%r549, %ntid.x;
	mov.u32 	%r550, %tid.x;
	mad.lo.s32 	%r1, %r548, %r549, %r550;
	setp.ge.s32 	%p1, %r1, %r547;
	@%p1 bra 	$L__BB0_117;
	add.u64 	%rd1, %SPL, 0;
	cvt.s64.s32 	%rd2, %r1;
	xor.b32  	%r551, %r546, -1429050551;
	mul.lo.s32 	%r2, %r551, 1099087573;
	add.s32 	%r552, %r2, -638133224;
	add.s32 	%r947, %r2, 123456789;
	st.local.v2.u32 	[%rd1], {%r552, %r947};
	xor.b32  	%r946, %r2, 362436069;
	mov.b32 	%r553, -123459836;
	st.local.v2.u32 	[%rd1+8], {%r946, %r553};
	add.s32 	%r943, %r2, 5783321;
	mov.b32 	%r554, -589760388;
	st.local.v2.u32 	[%rd1+16], {%r554, %r943};
	setp.eq.s32 	%p2, %r1, 0;
	@%p2 bra 	$L__BB0_116;
	mov.b32 	%r930, 0;
	mov.u64 	%rd14, precalc_xorwow_matrix;
	mov.u64 	%rd29, %rd2;
$L__BB0_3:
	mov.u64 	%rd3, %rd29;
	and.b64  	%rd4, %rd3, 3;
	setp.eq.s64 	%p3, %rd4, 0;
	@%p3 bra 	$L__BB0_115;
	mul.wide.u32 	%rd13, %r930, 3200;
	add.s64 	%rd5, %rd14, %rd13;
	mov.b32 	%r943, 0;
	mov.u32 	%r944, %r943;
	mov.u32 	%r945, %r943;
	mov.u32 	%r946, %r943;
	mov.u32 	%r947, %r943;
	mov.u32 	%r936, %r943;
$L__BB0_5:
	mul.wide.u32 	%rd15, %r936, 4;
	add.s64 	%rd16, %rd1, %rd15;
	ld.local.u32 	%r16, [%rd16+4];
	shl.b32 	%r17, %r936, 5;
	mov.b32 	%r942, 0;
$L__BB0_6:
	.pragma "nounroll";
	shr.u32 	%r558, %r16, %r942;
	and.b32  	%r559, %r558, 1;
	setp.eq.b32 	%p4, %r559, 1;
	not.pred 	%p5, %p4;
	add.s32 	%r560, %r17, %r942;
	mul.lo.s32 	%r561, %r560, 5;
	mul.wide.u32 	%rd17, %r561, 4;
	add.s64 	%rd6, %rd5, %rd17;
	@%p5 bra 	$L__BB0_8;
	ld.global.u32 	%r562, [%rd6];
	xor.b32  	%r947, %r947, %r562;
	ld.global.u32 	%r563, [%rd6+4];
	xor.b32  	%r946, %r946, %r563;
	ld.global.u32 	%r564, [%rd6+8];
	xor.b32  	%r945, %r945, %r564;
	ld.global.u32 	%r565, [%rd6+12];
	xor.b32  	%r944, %r944, %r565;
	ld.global.u32 	%r566, [%rd6+16];
	xor.b32  	%r943, %r943, %r566;
$L__BB0_8:
	and.b32  	%r568, %r558, 2;
	setp.eq.s32 	%p6, %r568, 0;
	@%p6 bra 	$L__BB0_10;
	ld.global.u32 	%r569, [%rd6+20];
	xor.b32  	%r947, %r947, %r569;
	ld.global.u32 	%r570, [%rd6+24];
	xor.b32  	%r946, %r946, %r570;
	ld.global.u32 	%r571, [%rd6+28];
	xor.b32  	%r945, %r945, %r571;
	ld.global.u32 	%r572, [%rd6+32];
	xor.b32  	%r944, %r944, %r572;
	ld.global.u32 	%r573, [%rd6+36];
	xor.b32  	%r943, %r943, %r573;
$L__BB0_10:
	and.b32  	%r575, %r558, 4;
	setp.eq.s32 	%p7, %r575, 0;
	@%p7 bra 	$L__BB0_12;
	ld.global.u32 	%r576, [%rd6+40];
	xor.b32  	%r947, %r947, %r576;
	ld.global.u32 	%r577, [%rd6+44];
	xor.b32  	%r946, %r946, %r577;
	ld.global.u32 	%r578, [%rd6+48];
	xor.b32  	%r945, %r945, %r578;
	ld.global.u32 	%r579, [%rd6+52];
	xor.b32  	%r944, %r944, %r579;
	ld.global.u32 	%r580, [%rd6+56];
	xor.b32  	%r943, %r943, %r580;
$L__BB0_12:
	and.b32  	%r582, %r558, 8;
	setp.eq.s32 	%p8, %r582, 0;
	@%p8 bra 	$L__BB0_14;
	ld.global.u32 	%r583, [%rd6+60];
	xor.b32  	%r947, %r947, %r583;
	ld.global.u32 	%r584, [%rd6+64];
	xor.b32  	%r946, %r946, %r584;
	ld.global.u32 	%r585, [%rd6+68];
	xor.b32  	%r945, %r945, %r585;
	ld.global.u32 	%r586, [%rd6+72];
	xor.b32  	%r944, %r944, %r586;
	ld.global.u32 	%r587, [%rd6+76];
	xor.b32  	%r943, %r943, %r587;
$L__BB0_14:
	and.b32  	%r589, %r558, 16;
	setp.eq.s32 	%p9, %r589, 0;
	@%p9 bra 	$L__BB0_16;
	ld.global.u32 	%r590, [%rd6+80];
	xor.b32  	%r947, %r947, %r590;
	ld.global.u32 	%r591, [%rd6+84];
	xor.b32  	%r946, %r946, %r591;
	ld.global.u32 	%r592, [%rd6+88];
	xor.b32  	%r945, %r945, %r592;
	ld.global.u32 	%r593, [%rd6+92];
	xor.b32  	%r944, %r944, %r593;
	ld.global.u32 	%r594, [%rd6+96];
	xor.b32  	%r943, %r943, %r594;
$L__BB0_16:
	and.b32  	%r596, %r558, 32;
	setp.eq.s32 	%p10, %r596, 0;
	@%p10 bra 	$L__BB0_18;
	ld.global.u32 	%r597, [%rd6+100];
	xor.b32  	%r947, %r947, %r597;
	ld.global.u32 	%r598, [%rd6+104];
	xor.b32  	%r946, %r946, %r598;
	ld.global.u32 	%r599, [%rd6+108];
	xor.b32  	%r945, %r945, %r599;
	ld.global.u32 	%r600, [%rd6+112];
	xor.b32  	%r944, %r944, %r600;
	ld.global.u32 	%r601, [%rd6+116];
	xor.b32  	%r943, %r943, %r601;
$L__BB0_18:
	and.b32  	%r603, %r558, 64;
	setp.eq.s32 	%p11, %r603, 0;
	@%p11 bra 	$L__BB0_20;
	ld.global.u32 	%r604, [%rd6+120];
	xor.b32  	%r947, %r947, %r604;
	ld.global.u32 	%r605, [%rd6+124];
	xor.b32  	%r946, %r946, %r605;
	ld.global.u32 	%r606, [%rd6+128];
	xor.b32  	%r945, %r945, %r606;
	ld.global.u32 	%r607, [%rd6+132];
	xor.b32  	%r944, %r944, %r607;
	ld.global.u32 	%r608, [%rd6+136];
	xor.b32  	%r943, %r943, %r608;
$L__BB0_20:
	and.b32  	%r610, %r558, 128;
	setp.eq.s32 	%p12, %r610, 0;
	@%p12 bra 	$L__BB0_22;
	ld.global.u32 	%r611, [%rd6+140];
	xor.b32  	%r947, %r947, %r611;
	ld.global.u32 	%r612, [%rd6+144];
	xor.b32  	%r946, %r946, %r612;
	ld.global.u32 	%r613, [%rd6+148];
	xor.b32  	%r945, %r945, %r613;
	ld.global.u32 	%r614, [%rd6+152];
	xor.b32  	%r944, %r944, %r614;
	ld.global.u32 	%r615, [%rd6+156];
	xor.b32  	%r943, %r943, %r615;
$L__BB0_22:
	and.b32  	%r617, %r558, 256;
	setp.eq.s32 	%p13, %r617, 0;
	@%p13 bra 	$L__BB0_24;
	ld.global.u32 	%r618, [%rd6+160];
	xor.b32  	%r947, %r947, %r618;
	ld.global.u32 	%r619, [%rd6+164];
	xor.b32  	%r946, %r946, %r619;
	ld.global.u32 	%r620, [%rd6+168];
	xor.b32  	%r945, %r945, %r620;
	ld.global.u32 	%r621, [%rd6+172];
	xor.b32  	%r944, %r944, %r621;
	ld.global.u32 	%r622, [%rd6+176];
	xor.b32  	%r943, %r943, %r622;
$L__BB0_24:
	and.b32  	%r624, %r558, 512;
	setp.eq.s32 	%p14, %r624, 0;
	@%p14 bra 	$L__BB0_26;
	ld.global.u32 	%r625, [%rd6+180];
	xor.b32  	%r947, %r947, %r625;
	ld.global.u32 	%r626, [%rd6+184];
	xor.b32  	%r946, %r946, %r626;
	ld.global.u32 	%r627, [%rd6+188];
	xor.b32  	%r945, %r945, %r627;
	ld.global.u32 	%r628, [%rd6+192];
	xor.b32  	%r944, %r944, %r628;
	ld.global.u32 	%r629, [%rd6+196];
	xor.b32  	%r943, %r943, %r629;
$L__BB0_26:
	and.b32  	%r631, %r558, 1024;
	setp.eq.s32 	%p15, %r631, 0;
	@%p15 bra 	$L__BB0_28;
	ld.global.u32 	%r632, [%rd6+200];
	xor.b32  	%r947, %r947, %r632;
	ld.global.u32 	%r633, [%rd6+204];
	xor.b32  	%r946, %r946, %r633;
	ld.global.u32 	%r634, [%rd6+208];
	xor.b32  	%r945, %r945, %r634;
	ld.global.u32 	%r635, [%rd6+212];
	xor.b32  	%r944, %r944, %r635;
	ld.global.u32 	%r636, [%rd6+216];
	xor.b32  	%r943, %r943, %r636;
$L__BB0_28:
	and.b32  	%r638, %r558, 2048;
	setp.eq.s32 	%p16, %r638, 0;
	@%p16 bra 	$L__BB0_30;
	ld.global.u32 	%r639, [%rd6+220];
	xor.b32  	%r947, %r947, %r639;
	ld.global.u32 	%r640, [%rd6+224];
	xor.b32  	%r946, %r946, %r640;
	ld.global.u32 	%r641, [%rd6+228];
	xor.b32  	%r945, %r945, %r641;
	ld.global.u32 	%r642, [%rd6+232];
	xor.b32  	%r944, %r944, %r642;
	ld.global.u32 	%r643, [%rd6+236];
	xor.b32  	%r943, %r943, %r643;
$L__BB0_30:
	and.b32  	%r645, %r558, 4096;
	setp.eq.s32 	%p17, %r645, 0;
	@%p17 bra 	$L__BB0_32;
	ld.global.u32 	%r646, [%rd6+240];
	xor.b32  	%r947, %r947, %r646;
	ld.global.u32 	%r647, [%rd6+244];
	xor.b32  	%r946, %r946, %r647;
	ld.global.u32 	%r648, [%rd6+248];
	xor.b32  	%r945, %r945, %r648;
	ld.global.u32 	%r649, [%rd6+252];
	xor.b32  	%r944, %r944, %r649;
	ld.global.u32 	%r650, [%rd6+256];
	xor.b32  	%r943, %r943, %r650;
$L__BB0_32:
	and.b32  	%r652, %r558, 8192;
	setp.eq.s32 	%p18, %r652, 0;
	@%p18 bra 	$L__BB0_34;
	ld.global.u32 	%r653, [%rd6+260];
	xor.b32  	%r947, %r947, %r653;
	ld.global.u32 	%r654, [%rd6+264];
	xor.b32  	%r946, %r946, %r654;
	ld.global.u32 	%r655, [%rd6+268];
	xor.b32  	%r945, %r945, %r655;
	ld.global.u32 	%r656, [%rd6+272];
	xor.b32  	%r944, %r944, %r656;
	ld.global.u32 	%r657, [%rd6+276];
	xor.b32  	%r943, %r943, %r657;
$L__BB0_34:
	and.b32  	%r659, %r558, 16384;
	setp.eq.s32 	%p19, %r659, 0;
	@%p19 bra 	$L__BB0_36;
	ld.global.u32 	%r660, [%rd6+280];
	xor.b32  	%r947, %r947, %r660;
	ld.global.u32 	%r661, [%rd6+284];
	xor.b32  	%r946, %r946, %r661;
	ld.global.u32 	%r662, [%rd6+288];
	xor.b32  	%r945, %r945, %r662;
	ld.global.u32 	%r663, [%rd6+292];
	xor.b32  	%r944, %r944, %r663;
	ld.global.u32 	%r664, [%rd6+296];
	xor.b32  	%r943, %r943, %r664;
$L__BB0_36:
	and.b32  	%r666, %r558, 32768;
	setp.eq.s32 	%p20, %r666, 0;
	@%p20 bra 	$L__BB0_38;
	ld.global.u32 	%r667, [%rd6+300];
	xor.b32  	%r947, %r947, %r667;
	ld.global.u32 	%r668, [%rd6+304];
	xor.b32  	%r946, %r946, %r668;
	ld.global.u32 	%r669, [%rd6+308];
	xor.b32  	%r945, %r945, %r669;
	ld.global.u32 	%r670, [%rd6+312];
	xor.b32  	%r944, %r944, %r670;
	ld.global.u32 	%r671, [%rd6+316];
	xor.b32  	%r943, %r943, %r671;
$L__BB0_38:
	add.s32 	%r942, %r942, 16;
	setp.ne.s32 	%p21, %r942, 32;
	@%p21 bra 	$L__BB0_6;
	mad.lo.s32 	%r672, %r936, -31, %r17;
	add.s32 	%r936, %r672, 1;
	setp.ne.s32 	%p22, %r936, 5;
	@%p22 bra 	$L__BB0_5;
	st.local.u32 	[%rd1+4], %r947;
	st.local.v2.u32 	[%rd1+8], {%r946, %r945};
	st.local.v2.u32 	[%rd1+16], {%r944, %r943};
	setp.eq.s64 	%p23, %rd4, 1;
	@%p23 bra 	$L__BB0_115;
	mov.b32 	%r943, 0;
	mov.u32 	%r1036, %r943;
	mov.u32 	%r1037, %r943;
	mov.u32 	%r946, %r943;
	mov.u32 	%r947, %r943;
	mov.u32 	%r1028, %r943;
$L__BB0_42:
	mul.wide.u32 	%rd18, %r1028, 4;
	add.s64 	%rd19, %rd1, %rd18;
	ld.local.u32 	%r192, [%rd19+4];
	shl.b32 	%r193, %r1028, 5;
	mov.b32 	%r1034, 0;
$L__BB0_43:
	.pragma "nounroll";
	shr.u32 	%r675, %r192, %r1034;
	and.b32  	%r676, %r675, 1;
	setp.eq.b32 	%p24, %r676, 1;
	not.pred 	%p25, %p24;
	add.s32 	%r677, %r193, %r1034;
	mul.lo.s32 	%r678, %r677, 5;
	mul.wide.u32 	%rd20, %r678, 4;
	add.s64 	%rd7, %rd5, %rd20;
	@%p25 bra 	$L__BB0_45;
	ld.global.u32 	%r679, [%rd7];
	xor.b32  	%r947, %r947, %r679;
	ld.global.u32 	%r680, [%rd7+4];
	xor.b32  	%r946, %r946, %r680;
	ld.global.u32 	%r681, [%rd7+8];
	xor.b32  	%r1037, %r1037, %r681;
	ld.global.u32 	%r682, [%rd7+12];
	xor.b32  	%r1036, %r1036, %r682;
	ld.global.u32 	%r683, [%rd7+16];
	xor.b32  	%r943, %r943, %r683;
$L__BB0_45:
	and.b32  	%r685, %r675, 2;
	setp.eq.s32 	%p26, %r685, 0;
	@%p26 bra 	$L__BB0_47;
	ld.global.u32 	%r686, [%rd7+20];
	xor.b32  	%r947, %r947, %r686;
	ld.global.u32 	%r687, [%rd7+24];
	xor.b32  	%r946, %r946, %r687;
	ld.global.u32 	%r688, [%rd7+28];
	xor.b32  	%r1037, %r1037, %r688;
	ld.global.u32 	%r689, [%rd7+32];
	xor.b32  	%r1036, %r1036, %r689;
	ld.global.u32 	%r690, [%rd7+36];
	xor.b32  	%r943, %r943, %r690;
$L__BB0_47:
	and.b32  	%r692, %r675, 4;
	setp.eq.s32 	%p27, %r692, 0;
	@%p27 bra 	$L__BB0_49;
	ld.global.u32 	%r693, [%rd7+40];
	xor.b32  	%r947, %r947, %r693;
	ld.global.u32 	%r694, [%rd7+44];
	xor.b32  	%r946, %r946, %r694;
	ld.global.u32 	%r695, [%rd7+48];
	xor.b32  	%r1037, %r1037, %r695;
	ld.global.u32 	%r696, [%rd7+52];
	xor.b32  	%r1036, %r1036, %r696;
	ld.global.u32 	%r697, [%rd7+56];
	xor.b32  	%r943, %r943, %r697;
$L__BB0_49:
	and.b32  	%r699, %r675, 8;
	setp.eq.s32 	%p28, %r699, 0;
	@%p28 bra 	$L__BB0_51;
	ld.global.u32 	%r700, [%rd7+60];
	xor.b32  	%r947, %r947, %r700;
	ld.global.u32 	%r701, [%rd7+64];
	xor.b32  	%r946, %r946, %r701;
	ld.global.u32 	%r702, [%rd7+68];
	xor.b32  	%r1037, %r1037, %r702;
	ld.global.u32 	%r703, [%rd7+72];
	xor.b32  	%r1036, %r1036, %r703;
	ld.global.u32 	%r704, [%rd7+76];
	xor.b32  	%r943, %r943, %r704;
$L__BB0_51:
	and.b32  	%r706, %r675, 16;
	setp.eq.s32 	%p29, %r706, 0;
	@%p29 bra 	$L__BB0_53;
	ld.global.u32 	%r707, [%rd7+80];
	xor.b32  	%r947, %r947, %r707;
	ld.global.u32 	%r708, [%rd7+84];
	xor.b32  	%r946, %r946, %r708;
	ld.global.u32 	%r709, [%rd7+88];
	xor.b32  	%r1037, %r1037, %r709;
	ld.global.u32 	%r710, [%rd7+92];
	xor.b32  	%r1036, %r1036, %r710;
	ld.global.u32 	%r711, [%rd7+96];
	xor.b32  	%r943, %r943, %r711;
$L__BB0_53:
	and.b32  	%r713, %r675, 32;
	setp.eq.s32 	%p30, %r713, 0;
	@%p30 bra 	$L__BB0_55;
	ld.global.u32 	%r714, [%rd7+100];
	xor.b32  	%r947, %r947, %r714;
	ld.global.u32 	%r715, [%rd7+104];
	xor.b32  	%r946, %r946, %r715;
	ld.global.u32 	%r716, [%rd7+108];
	xor.b32  	%r1037, %r1037, %r716;
	ld.global.u32 	%r717, [%rd7+112];
	xor.b32  	%r1036, %r1036, %r717;
	ld.global.u32 	%r718, [%rd7+116];
	xor.b32  	%r943, %r943, %r718;
$L__BB0_55:
	and.b32  	%r720, %r675, 64;
	setp.eq.s32 	%p31, %r720, 0;
	@%p31 bra 	$L__BB0_57;
	ld.global.u32 	%r721, [%rd7+120];
	xor.b32  	%r947, %r947, %r721;
	ld.global.u32 	%r722, [%rd7+124];
	xor.b32  	%r946, %r946, %r722;
	ld.global.u32 	%r723, [%rd7+128];
	xor.b32  	%r1037, %r1037, %r723;
	ld.global.u32 	%r724, [%rd7+132];
	xor.b32  	%r1036, %r1036, %r724;
	ld.global.u32 	%r725, [%rd7+136];
	xor.b32  	%r943, %r943, %r725;
$L__BB0_57:
	and.b32  	%r727, %r675, 128;
	setp.eq.s32 	%p32, %r727, 0;
	@%p32 bra 	$L__BB0_59;
	ld.global.u32 	%r728, [%rd7+140];
	xor.b32  	%r947, %r947, %r728;
	ld.global.u32 	%r729, [%rd7+144];
	xor.b32  	%r946, %r946, %r729;
	ld.global.u32 	%r730, [%rd7+148];
	xor.b32  	%r1037, %r1037, %r730;
	ld.global.u32 	%r731, [%rd7+152];
	xor.b32  	%r1036, %r1036, %r731;
	ld.global.u32 	%r732, [%rd7+156];
	xor.b32  	%r943, %r943, %r732;
$L__BB0_59:
	and.b32  	%r734, %r675, 256;
	setp.eq.s32 	%p33, %r734, 0;
	@%p33 bra 	$L__BB0_61;
	ld.global.u32 	%r735, [%rd7+160];
	xor.b32  	%r947, %r947, %r735;
	ld.global.u32 	%r736, [%rd7+164];
	xor.b32  	%r946, %r946, %r736;
	ld.global.u32 	%r737, [%rd7+168];
	xor.b32  	%r1037, %r1037, %r737;
	ld.global.u32 	%r738, [%rd7+172];
	xor.b32  	%r1036, %r1036, %r738;
	ld.global.u32 	%r739, [%rd7+176];
	xor.b32  	%r943, %r943, %r739;
$L__BB0_61:
	and.b32  	%r741, %r675, 512;
	setp.eq.s32 	%p34, %r741, 0;
	@%p34 bra 	$L__BB0_63;
	ld.global.u32 	%r742, [%rd7+180];
	xor.b32  	%r947, %r947, %r742;
	ld.global.u32 	%r743, [%rd7+184];
	xor.b32  	%r946, %r946, %r743;
	ld.global.u32 	%r744, [%rd7+188];
	xor.b32  	%r1037, %r1037, %r744;
	ld.global.u32 	%r745, [%rd7+192];
	xor.b32  	%r1036, %r1036, %r745;
	ld.global.u32 	%r746, [%rd7+196];
	xor.b32  	%r943, %r943, %r746;
$L__BB0_63:
	and.b32  	%r748, %r675, 1024;
	setp.eq.s32 	%p35, %r748, 0;
	@%p35 bra 	$L__BB0_65;
	ld.global.u32 	%r749, [%rd7+200];
	xor.b32  	%r947, %r947, %r749;
	ld.global.u32 	%r750, [%rd7+204];
	xor.b32  	%r946, %r946, %r750;
	ld.global.u32 	%r751, [%rd7+208];
	xor.b32  	%r1037, %r1037, %r751;
	ld.global.u32 	%r752, [%rd7+212];
	xor.b32  	%r1036, %r1036, %r752;
	ld.global.u32 	%r753, [%rd7+216];
	xor.b32  	%r943, %r943, %r753;
$L__BB0_65:
	and.b32  	%r755, %r675, 2048;
	setp.eq.s32 	%p36, %r755, 0;
	@%p36 bra 	$L__BB0_67;
	ld.global.u32 	%r756, [%rd7+220];
	xor.b32  	%r947, %r947, %r756;
	ld.global.u32 	%r757, [%rd7+224];
	xor.b32  	%r946, %r946, %r757;
	ld.global.u32 	%r758, [%rd7+228];
	xor.b32  	%r1037, %r1037, %r758;
	ld.global.u32 	%r759, [%rd7+232];
	xor.b32  	%r1036, %r1036, %r759;
	ld.global.u32 	%r760, [%rd7+236];
	xor.b32  	%r943, %r943, %r760;
$L__BB0_67:
	and.b32  	%r762, %r675, 4096;
	setp.eq.s32 	%p37, %r762, 0;
	@%p37 bra 	$L__BB0_69;
	ld.global.u32 	%r763, [%rd7+240];
	xor.b32  	%r947, %r947, %r763;
	ld.global.u32 	%r764, [%rd7+244];
	xor.b32  	%r946, %r946, %r764;
	ld.global.u32 	%r765, [%rd7+248];
	xor.b32  	%r1037, %r1037, %r765;
	ld.global.u32 	%r766, [%rd7+252];
	xor.b32  	%r1036, %r1036, %r766;
	ld.global.u32 	%r767, [%rd7+256];
	xor.b32  	%r943, %r943, %r767;
$L__BB0_69:
	and.b32  	%r769, %r675, 8192;
	setp.eq.s32 	%p38, %r769, 0;
	@%p38 bra 	$L__BB0_71;
	ld.global.u32 	%r770, [%rd7+260];
	xor.b32  	%r947, %r947, %r770;
	ld.global.u32 	%r771, [%rd7+264];
	xor.b32  	%r946, %r946, %r771;
	ld.global.u32 	%r772, [%rd7+268];
	xor.b32  	%r1037, %r1037, %r772;
	ld.global.u32 	%r773, [%rd7+272];
	xor.b32  	%r1036, %r1036, %r773;
	ld.global.u32 	%r774, [%rd7+276];
	xor.b32  	%r943, %r943, %r774;
$L__BB0_71:
	and.b32  	%r776, %r675, 16384;
	setp.eq.s32 	%p39, %r776, 0;
	@%p39 bra 	$L__BB0_73;
	ld.global.u32 	%r777, [%rd7+280];
	xor.b32  	%r947, %r947, %r777;
	ld.global.u32 	%r778, [%rd7+284];
	xor.b32  	%r946, %r946, %r778;
	ld.global.u32 	%r779, [%rd7+288];
	xor.b32  	%r1037, %r1037, %r779;
	ld.global.u32 	%r780, [%rd7+292];
	xor.b32  	%r1036, %r1036, %r780;
	ld.global.u32 	%r781, [%rd7+296];
	xor.b32  	%r943, %r943, %r781;
$L__BB0_73:
	and.b32  	%r783, %r675, 32768;
	setp.eq.s32 	%p40, %r783, 0;
	@%p40 bra 	$L__BB0_75;
	ld.global.u32 	%r784, [%rd7+300];
	xor.b32  	%r947, %r947, %r784;
	ld.global.u32 	%r785, [%rd7+304];
	xor.b32  	%r946, %r946, %r785;
	ld.global.u32 	%r786, [%rd7+308];
	xor.b32  	%r1037, %r1037, %r786;
	ld.global.u32 	%r787, [%rd7+312];
	xor.b32  	%r1036, %r1036, %r787;
	ld.global.u32 	%r788, [%rd7+316];
	xor.b32  	%r943, %r943, %r788;
$L__BB0_75:
	add.s32 	%r1034, %r1034, 16;
	setp.ne.s32 	%p41, %r1034, 32;
	@%p41 bra 	$L__BB0_43;
	mad.lo.s32 	%r789, %r1028, -31, %r193;
	add.s32 	%r1028, %r789, 1;
	setp.ne.s32 	%p42, %r1028, 5;
	@%p42 bra 	$L__BB0_42;
	st.local.u32 	[%rd1+4], %r947;
	st.local.v2.u32 	[%rd1+8], {%r946, %r1037};
	st.local.v2.u32 	[%rd1+16], {%r1036, %r943};
	setp.ne.s64 	%p43, %rd4, 3;
	@%p43 bra 	$L__BB0_115;
	mov.b32 	%r943, 0;
	mov.u32 	%r1128, %r943;
	mov.u32 	%r1129, %r943;
	mov.u32 	%r946, %r943;
	mov.u32 	%r947, %r943;
	mov.u32 	%r1120, %r943;
$L__BB0_79:
	mul.wide.u32 	%rd21, %r1120, 4;
	add.s64 	%rd22, %rd1, %rd21;
	ld.local.u32 	%r368, [%rd22+4];
	shl.b32 	%r369, %r1120, 5;
	mov.b32 	%r1126, 0;
$L__BB0_80:
	.pragma "nounroll";
	shr.u32 	%r792, %r368, %r1126;
	and.b32  	%r793, %r792, 1;
	setp.eq.b32 	%p44, %r793, 1;
	not.pred 	%p45, %p44;
	add.s32 	%r794, %r369, %r1126;
	mul.lo.s32 	%r795, %r794, 5;
	mul.wide.u32 	%rd23, %r795, 4;
	add.s64 	%rd8, %rd5, %rd23;
	@%p45 bra 	$L__BB0_82;
	ld.global.u32 	%r796, [%rd8];
	xor.b32  	%r947, %r947, %r796;
	ld.global.u32 	%r797, [%rd8+4];
	xor.b32  	%r946, %r946, %r797;
	ld.global.u32 	%r798, [%rd8+8];
	xor.b32  	%r1129, %r1129, %r798;
	ld.global.u32 	%r799, [%rd8+12];
	xor.b32  	%r1128, %r1128, %r799;
	ld.global.u32 	%r800, [%rd8+16];
	xor.b32  	%r943, %r943, %r800;
$L__BB0_82:
	and.b32  	%r802, %r792, 2;
	setp.eq.s32 	%p46, %r802, 0;
	@%p46 bra 	$L__BB0_84;
	ld.global.u32 	%r803, [%rd8+20];
	xor.b32  	%r947, %r947, %r803;
	ld.global.u32 	%r804, [%rd8+24];
	xor.b32  	%r946, %r946, %r804;
	ld.global.u32 	%r805, [%rd8+28];
	xor.b32  	%r1129, %r1129, %r805;
	ld.global.u32 	%r806, [%rd8+32];
	xor.b32  	%r1128, %r1128, %r806;
	ld.global.u32 	%r807, [%rd8+36];
	xor.b32  	%r943, %r943, %r807;
$L__BB0_84:
	and.b32  	%r809, %r792, 4;
	setp.eq.s32 	%p47, %r809, 0;
	@%p47 bra 	$L__BB0_86;
	ld.global.u32 	%r810, [%rd8+40];
	xor.b32  	%r947, %r947, %r810;
	ld.global.u32 	%r811, [%rd8+44];
	xor.b32  	%r946, %r946, %r811;
	ld.global.u32 	%r812, [%rd8+48];
	xor.b32  	%r1129, %r1129, %r812;
	ld.global.u32 	%r813, [%rd8+52];
	xor.b32  	%r1128, %r1128, %r813;
	ld.global.u32 	%r814, [%rd8+56];
	xor.b32  	%r943, %r943, %r814;
$L__BB0_86:
	and.b32  	%r816, %r792, 8;
	setp.eq.s32 	%p48, %r816, 0;
	@%p48 bra 	$L__BB0_88;
	ld.global.u32 	%r817, [%rd8+60];
	xor.b32  	%r947, %r947, %r817;
	ld.global.u32 	%r818, [%rd8+64];
	xor.b32  	%r946, %r946, %r818;
	ld.global.u32 	%r819, [%rd8+68];
	xor.b32  	%r1129, %r1129, %r819;
	ld.global.u32 	%r820, [%rd8+72];
	xor.b32  	%r1128, %r1128, %r820;
	ld.global.u32 	%r821, [%rd8+76];
	xor.b32  	%r943, %r943, %r821;
$L__BB0_88:
	and.b32  	%r823, %r792, 16;
	setp.eq.s32 	%p49, %r823, 0;
	@%p49 bra 	$L__BB0_90;
	ld.global.u32 	%r824, [%rd8+80];
	xor.b32  	%r947, %r947, %r824;
	ld.global.u32 	%r825, [%rd8+84];
	xor.b32  	%r946, %r946, %r825;
	ld.global.u32 	%r826, [%rd8+88];
	xor.b32  	%r1129, %r1129, %r826;
	ld.global.u32 	%r827, [%rd8+92];
	xor.b32  	%r1128, %r1128, %r827;
	ld.global.u32 	%r828, [%rd8+96];
	xor.b32  	%r943, %r943, %r828;
$L__BB0_90:
	and.b32  	%r830, %r792, 32;
	setp.eq.s32 	%p50, %r830, 0;
	@%p50 bra 	$L__BB0_92;
	ld.global.u32 	%r831, [%rd8+100];
	xor.b32  	%r947, %r947, %r831;
	ld.global.u32 	%r832, [%rd8+104];
	xor.b32  	%r946, %r946, %r832;
	ld.global.u32 	%r833, [%rd8+108];
	xor.b32  	%r1129, %r1129, %r833;
	ld.global.u32 	%r834, [%rd8+112];
	xor.b32  	%r1128, %r1128, %r834;
	ld.global.u32 	%r835, [%rd8+116];
	xor.b32  	%r943, %r943, %r835;
$L__BB0_92:
	and.b32  	%r837, %r792, 64;
	setp.eq.s32 	%p51, %r837, 0;
	@%p51 bra 	$L__BB0_94;
	ld.global.u32 	%r838, [%rd8+120];
	xor.b32  	%r947, %r947, %r838;
	ld.global.u32 	%r839, [%rd8+124];
	xor.b32  	%r946, %r946, %r839;
	ld.global.u32 	%r840, [%rd8+128];
	xor.b32  	%r1129, %r1129, %r840;
	ld.global.u32 	%r841, [%rd8+132];
	xor.b32  	%r1128, %r1128, %r841;
	ld.global.u32 	%r842, [%rd8+136];
	xor.b32  	%r943, %r943, %r842;
$L__BB0_94:
	and.b32  	%r844, %r792, 128;
	setp.eq.s32 	%p52, %r844, 0;
	@%p52 bra 	$L__BB0_96;
	ld.global.u32 	%r845, [%rd8+140];
	xor.b32  	%r947, %r947, %r845;
	ld.global.u32 	%r846, [%rd8+144];
	xor.b32  	%r946, %r946, %r846;
	ld.global.u32 	%r847, [%rd8+148];
	xor.b32  	%r1129, %r1129, %r847;
	ld.global.u32 	%r848, [%rd8+152];
	xor.b32  	%r1128, %r1128, %r848;
	ld.global.u32 	%r849, [%rd8+156];
	xor.b32  	%r943, %r943, %r849;
$L__BB0_96:
	and.b32  	%r851, %r792, 256;
	setp.eq.s32 	%p53, %r851, 0;
	@%p53 bra 	$L__BB0_98;
	ld.global.u32 	%r852, [%rd8+160];
	xor.b32  	%r947, %r947, %r852;
	ld.global.u32 	%r853, [%rd8+164];
	xor.b32  	%r946, %r946, %r853;
	ld.global.u32 	%r854, [%rd8+168];
	xor.b32  	%r1129, %r1129, %r854;
	ld.global.u32 	%r855, [%rd8+172];
	xor.b32  	%r1128, %r1128, %r855;
	ld.global.u32 	%r856, [%rd8+176];
	xor.b32  	%r943, %r943, %r856;
$L__BB0_98:
	and.b32  	%r858, %r792, 512;
	setp.eq.s32 	%p54, %r858, 0;
	@%p54 bra 	$L__BB0_100;
	ld.global.u32 	%r859, [%rd8+180];
	xor.b32  	%r947, %r947, %r859;
	ld.global.u32 	%r860, [%rd8+184];
	xor.b32  	%r946, %r946, %r860;
	ld.global.u32 	%r861, [%rd8+188];
	xor.b32  	%r1129, %r1129, %r861;
	ld.global.u32 	%r862, [%rd8+192];
	xor.b32  	%r1128, %r1128, %r862;
	ld.global.u32 	%r863, [%rd8+196];
	xor.b32  	%r943, %r943, %r863;
$L__BB0_100:
	and.b32  	%r865, %r792, 1024;
	setp.eq.s32 	%p55, %r865, 0;
	@%p55 bra 	$L__BB0_102;
	ld.global.u32 	%r866, [%rd8+200];
	xor.b32  	%r947, %r947, %r866;
	ld.global.u32 	%r867, [%rd8+204];
	xor.b32  	%r946, %r946, %r867;
	ld.global.u32 	%r868, [%rd8+208];
	xor.b32  	%r1129, %r1129, %r868;
	ld.global.u32 	%r869, [%rd8+212];
	xor.b32  	%r1128, %r1128, %r869;
	ld.global.u32 	%r870, [%rd8+216];
	xor.b32  	%r943, %r943, %r870;
$L__BB0_102:
	and.b32  	%r872, %r792, 2048;
	setp.eq.s32 	%p56, %r872, 0;
	@%p56 bra 	$L__BB0_104;
	ld.global.u32 	%r873, [%rd8+220];
	xor.b32  	%r947, %r947, %r873;
	ld.global.u32 	%r874, [%rd8+224];
	xor.b32  	%r946, %r946, %r874;
	ld.global.u32 	%r875, [%rd8+228];
	xor.b32  	%r1129, %r1129, %r875;
	ld.global.u32 	%r876, [%rd8+232];
	xor.b32  	%r1128, %r1128, %r876;
	ld.global.u32 	%r877, [%rd8+236];
	xor.b32  	%r943, %r943, %r877;
$L__BB0_104:
	and.b32  	%r879, %r792, 4096;
	setp.eq.s32 	%p57, %r879, 0;
	@%p57 bra 	$L__BB0_106;
	ld.global.u32 	%r880, [%rd8+240];
	xor.b32  	%r947, %r947, %r880;
	ld.global.u32 	%r881, [%rd8+244];
	xor.b32  	%r946, %r946, %r881;
	ld.global.u32 	%r882, [%rd8+248];
	xor.b32  	%r1129, %r1129, %r882;
	ld.global.u32 	%r883, [%rd8+252];
	xor.b32  	%r1128, %r1128, %r883;
	ld.global.u32 	%r884, [%rd8+256];
	xor.b32  	%r943, %r943, %r884;
$L__BB0_106:
	and.b32  	%r886, %r792, 8192;
	setp.eq.s32 	%p58, %r886, 0;
	@%p58 bra 	$L__BB0_108;
	ld.global.u32 	%r887, [%rd8+260];
	xor.b32  	%r947, %r947, %r887;
	ld.global.u32 	%r888, [%rd8+264];
	xor.b32  	%r946, %r946, %r888;
	ld.global.u32 	%r889, [%rd8+268];
	xor.b32  	%r1129, %r1129, %r889;
	ld.global.u32 	%r890, [%rd8+272];
	xor.b32  	%r1128, %r1128, %r890;
	ld.global.u32 	%r891, [%rd8+276];
	xor.b32  	%r943, %r943, %r891;
$L__BB0_108:
	and.b32  	%r893, %r792, 16384;
	setp.eq.s32 	%p59, %r893, 0;
	@%p59 bra 	$L__BB0_110;
	ld.global.u32 	%r894, [%rd8+280];
	xor.b32  	%r947, %r947, %r894;
	ld.global.u32 	%r895, [%rd8+284];
	xor.b32  	%r946, %r946, %r895;
	ld.global.u32 	%r896, [%rd8+288];
	xor.b32  	%r1129, %r1129, %r896;
	ld.global.u32 	%r897, [%rd8+292];
	xor.b32  	%r1128, %r1128, %r897;
	ld.global.u32 	%r898, [%rd8+296];
	xor.b32  	%r943, %r943, %r898;
$L__BB0_110:
	and.b32  	%r900, %r792, 32768;
	setp.eq.s32 	%p60, %r900, 0;
	@%p60 bra 	$L__BB0_112;
	ld.global.u32 	%r901, [%rd8+300];
	xor.b32  	%r947, %r947, %r901;
	ld.global.u32 	%r902, [%rd8+304];
	xor.b32  	%r946, %r946, %r902;
	ld.global.u32 	%r903, [%rd8+308];
	xor.b32  	%r1129, %r1129, %r903;
	ld.global.u32 	%r904, [%rd8+312];
	xor.b32  	%r1128, %r1128, %r904;
	ld.global.u32 	%r905, [%rd8+316];
	xor.b32  	%r943, %r943, %r905;
$L__BB0_112:
	add.s32 	%r1126, %r1126, 16;
	setp.ne.s32 	%p61, %r1126, 32;
	@%p61 bra 	$L__BB0_80;
	mad.lo.s32 	%r906, %r1120, -31, %r369;
	add.s32 	%r1120, %r906, 1;
	setp.ne.s32 	%p62, %r1120, 5;
	@%p62 bra 	$L__BB0_79;
	st.local.u32 	[%rd1+4], %r947;
	st.local.v2.u32 	[%rd1+8], {%r946, %r1129};
	st.local.v2.u32 	[%rd1+16], {%r1128, %r943};
$L__BB0_115:
	shr.u64 	%rd29, %rd3, 2;
	add.s32 	%r930, %r930, 1;
	setp.gt.u64 	%p63, %rd3, 3;
	@%p63 bra 	$L__BB0_3;
$L__BB0_116:
	shr.u32 	%r907, %r947, 2;
	xor.b32  	%r908, %r907, %r947;
	shl.b32 	%r909, %r943, 4;
	shl.b32 	%r910, %r908, 1;
	xor.b32  	%r911, %r910, %r909;
	xor.b32  	%r912, %r911, %r908;
	xor.b32  	%r913, %r912, %r943;
	add.s32 	%r914, %r2, %r913;
	add.s32 	%r915, %r914, -637770787;
	rem.u32 	%r916, %r915, %r545;
	cvta.to.global.u64 	%rd24, %rd10;
	shl.b64 	%rd25, %rd2, 2;
	add.s64 	%rd26, %rd24, %rd25;
	st.global.u32 	[%rd26], %r916;
	shr.u32 	%r917, %r946, 2;
	xor.b32  	%r918, %r917, %r946;
	shl.b32 	%r919, %r913, 4;
	shl.b32 	%r920, %r918, 1;
	xor.b32  	%r921, %r920, %r919;
	xor.b32  	%r922, %r921, %r918;
	xor.b32  	%r923, %r922, %r913;
	add.s32 	%r924, %r2, %r923;
	add.s32 	%r925, %r924, -637408350;
	rem.u32 	%r926, %r925, %r545;
	cvta.to.global.u64 	%rd27, %rd11;
	add.s64 	%rd28, %rd27, %rd25;
	st.global.u32 	[%rd28], %r926;
$L__BB0_117:
	ret;

}
	// .globl	_Z16dsu_union_kernelPiS_S_i
.visible .entry _Z16dsu_union_kernelPiS_S_i(
	.param .u64 .ptr .align 1 _Z16dsu_union_kernelPiS_S_i_param_0,
	.param .u64 .ptr .align 1 _Z16dsu_union_kernelPiS_S_i_param_1,
	.param .u64 .ptr .align 1 _Z16dsu_union_kernelPiS_S_i_param_2,
	.param .u32 _Z16dsu_union_kernelPiS_S_i_param_3
)
{
	.reg .pred 	%p<12>;
	.reg .b32 	%r<28>;
	.reg .b64 	%rd<42>;

	ld.param.u64 	%rd14, [_Z16dsu_union_kernelPiS_S_i_param_0];
	ld.param.u64 	%rd15, [_Z16dsu_union_kernelPiS_S_i_param_1];
	ld.param.u64 	%rd16, [_Z16dsu_union_kernelPiS_S_i_param_2];
	ld.param.u32 	%r16, [_Z16dsu_union_kernelPiS_S_i_param_3];
	cvta.to.global.u64 	%rd1, %rd16;
	mov.u32 	%r17, %ctaid.x;
	mov.u32 	%r18, %ntid.x;
	mov.u32 	%r19, %tid.x;
	mad.lo.s32 	%r1, %r17, %r18, %r19;
	setp.ge.s32 	%p1, %r1, %r16;
	@%p1 bra 	$L__BB1_14;
	cvta.to.global.u64 	%rd17, %rd14;
	cvta.to.global.u64 	%rd18, %rd15;
	mul.wide.s32 	%rd19, %r1, 4;
	add.s64 	%rd20, %rd17, %rd19;
	ld.global.u32 	%r2, [%rd20];
	add.s64 	%rd21, %rd18, %rd19;
	ld.global.u32 	%r3, [%rd21];
	cvt.s64.s32 	%rd2, %r2;
	mul.wide.s32 	%rd22, %r2, 4;
	add.s64 	%rd3, %rd1, %rd22;
	cvt.s64.s32 	%rd4, %r3;
	mul.wide.s32 	%rd23, %r3, 4;
	add.s64 	%rd5, %rd1, %rd23;
$L__BB1_2:
	ld.global.u32 	%r24, [%rd3];
	setp.eq.s32 	%p2, %r24, %r2;
	mov.u32 	%r25, %r2;
	@%p2 bra 	$L__BB1_6;
	mov.u64 	%rd38, %rd2;
	mov.u64 	%rd39, %rd3;
$L__BB1_4:
	mul.wide.s32 	%rd24, %r24, 4;
	add.s64 	%rd25, %rd1, %rd24;
	ld.global.u32 	%r6, [%rd25];
	setp.eq.s32 	%p3, %r6, %r24;
	mov.u32 	%r25, %r24;
	@%p3 bra 	$L__BB1_6;
	shl.b64 	%rd26, %rd38, 2;
	add.s64 	%rd27, %rd1, %rd26;
	atom.relaxed.global.cas.b32 	%r20, [%rd27], %r24, %r6;
	ld.global.u32 	%r25, [%rd39];
	cvt.s64.s32 	%rd38, %r25;
	mul.wide.s32 	%rd28, %r25, 4;
	add.s64 	%rd39, %rd1, %rd28;
	ld.global.u32 	%r24, [%rd39];
	setp.ne.s32 	%p4, %r24, %r25;
	@%p4 bra 	$L__BB1_4;
$L__BB1_6:
	ld.global.u32 	%r26, [%rd5];
	setp.eq.s32 	%p5, %r26, %r3;
	mov.u32 	%r27, %r3;
	@%p5 bra 	$L__BB1_10;
	mov.u64 	%rd40, %rd4;
	mov.u64 	%rd41, %rd5;
$L__BB1_8:
	mul.wide.s32 	%rd29, %r26, 4;
	add.s64 	%rd30, %rd1, %rd29;
	ld.global.u32 	%r12, [%rd30];
	setp.eq.s32 	%p6, %r12, %r26;
	mov.u32 	%r27, %r26;
	@%p6 bra 	$L__BB1_10;
	shl.b64 	%rd31, %rd40, 2;
	add.s64 	%rd32, %rd1, %rd31;
	atom.relaxed.global.cas.b32 	%r21, [%rd32], %r26, %r12;
	ld.global.u32 	%r27, [%rd41];
	cvt.s64.s32 	%rd40, %r27;
	mul.wide.s32 	%rd33, %r27, 4;
	add.s64 	%rd41, %rd1, %rd33;
	ld.global.u32 	%r26, [%rd41];
	setp.ne.s32 	%p7, %r26, %r27;
	@%p7 bra 	$L__BB1_8;
$L__BB1_10:
	setp.eq.s32 	%p8, %r25, %r27;
	@%p8 bra 	$L__BB1_14;
	setp.ge.s32 	%p9, %r25, %r27;
	@%p9 bra 	$L__BB1_13;
	mul.wide.s32 	%rd36, %r27, 4;
	add.s64 	%rd37, %rd1, %rd36;
	atom.relaxed.global.cas.b32 	%r23, [%rd37], %r27, %r25;
	setp.eq.s32 	%p11, %r23, %r27;
	@%p11 bra 	$L__BB1_14;
	bra.uni 	$L__BB1_2;
$L__BB1_13:
	mul.wide.s32 	%rd34, %r25, 4;
	add.s64 	%rd35, %rd1, %rd34;
	atom.relaxed.global.cas.b32 	%r22, [%rd35], %r25, %r27;
	setp.ne.s32 	%p10, %r22, %r25;
	@%p10 bra 	$L__BB1_2;
$L__BB1_14:
	ret;

}
	// .globl	_Z14compress_pathsPii
.visible .entry _Z14compress_pathsPii(
	.param .u64 .ptr .align 1 _Z14compress_pathsPii_param_0,
	.param .u32 _Z14compress_pathsPii_param_1
)
{
	.reg .pred 	%p<5>;
	.reg .b32 	%r<15>;
	.reg .b64 	%rd<17>;

	ld.param.u64 	%rd8, [_Z14compress_pathsPii_param_0];
	ld.param.u32 	%r8, [_Z14compress_pathsPii_param_1];
	cvta.to.global.u64 	%rd1, %rd8;
	mov.u32 	%r9, %ctaid.x;
	mov.u32 	%r10, %ntid.x;
	mov.u32 	%r11, %tid.x;
	mad.lo.s32 	%r14, %r9, %r10, %r11;
	setp.ge.s32 	%p1, %r14, %r8;
	@%p1 bra 	$L__BB2_6;
	cvt.s64.s32 	%rd15, %r14;
	mul.wide.s32 	%rd9, %r14, 4;
	add.s64 	%rd3, %rd1, %rd9;
	ld.global.u32 	%r13, [%rd3];
	setp.eq.s32 	%p2, %r13, %r14;
	@%p2 bra 	$L__BB2_5;
	mov.u64 	%rd16, %rd3;
$L__BB2_3:
	mul.wide.s32 	%rd10, %r13, 4;
	add.s64 	%rd11, %rd1, %rd10;
	ld.global.u32 	%r4, [%rd11];
	setp.eq.s32 	%p3, %r4, %r13;
	mov.u32 	%r14, %r13;
	@%p3 bra 	$L__BB2_5;
	shl.b64 	%rd12, %rd15, 2;
	add.s64 	%rd13, %rd1, %rd12;
	atom.relaxed.global.cas.b32 	%r12, [%rd13], %r13, %r4;
	ld.global.u32 	%r14, [%rd16];
	cvt.s64.s32 	%rd15, %r14;
	mul.wide.s32 	%rd14, %r14, 4;
	add.s64 	%rd16, %rd1, %rd14;
	ld.global.u32 	%r13, [%rd16];
	setp.ne.s32 	%p4, %r13, %r14;
	@%p4 bra 	$L__BB2_3;
$L__BB2_5:
	st.global.u32 	[%rd3], %r14;
$L__BB2_6:
	ret;

}


// ===== COMPILED SASS (sm_100) =====

	.target	sm_100

	.elftype	@"ET_EXEC"


//--------------------- .note.nv.tkinfo           --------------------------
	.section	.note.nv.tkinfo,"",@"SHT_NOTE"
	.sectionflags	@"SHF_NOTE_NV_TKINFO"
	.tkinfo
        /*0018*/ 	.word	0x00000002
        /*0030*/ 	.string	""
        /*0030*/ 	.string	"ptxas"
        /*0030*/ 	.string	"Cuda compilation tools, release 13.0, V13.0.88"
        /*0030*/ 	.string	"Build cuda_13.0.r13.0/compiler.36424714_0"
        /*0030*/ 	.string	"-arch sm_100 -m 64 "



//--------------------- .note.nv.cuinfo           --------------------------
	.section	.note.nv.cuinfo,"",@"SHT_NOTE"
	.sectionflags	@"SHF_NOTE_NV_CUINFO"
        /*0018*/ 	.short	0x0002
        /*001a*/ 	.short	0x0064
        /*001c*/ 	.short	0x0082
	.zero		2


//--------------------- .nv.info                  --------------------------
	.section	.nv.info,"",@"SHT_CUDA_INFO"
	.align	4


	//----- nvinfo : EIATTR_REGCOUNT
	.align		4
        /*0000*/ 	.byte	0x04, 0x2f
        /*0002*/ 	.short	(.L_10 - .L_9)
	.align		4
.L_9:
        /*0004*/ 	.word	index@(_Z24random_graph_initializerPiS_iij)
        /*0008*/ 	.word	0x0000001f


	//----- nvinfo : EIATTR_FRAME_SIZE
	.align		4
.L_10:
        /*000c*/ 	.byte	0x04, 0x11
        /*000e*/ 	.short	(.L_12 - .L_11)
	.align		4
.L_11:
        /*0010*/ 	.word	index@(_Z24random_graph_initializerPiS_iij)
        /*0014*/ 	.word	0x00000030


	//----- nvinfo : EIATTR_REGCOUNT
	.align		4
.L_12:
        /*0018*/ 	.byte	0x04, 0x2f
        /*001a*/ 	.short	(.L_14 - .L_13)
	.align		4
.L_13:
        /*001c*/ 	.word	index@(_Z16dsu_union_kernelPiS_S_i)
        /*0020*/ 	.word	0x00000018


	//----- nvinfo : EIATTR_FRAME_SIZE
	.align		4
.L_14:
        /*0024*/ 	.byte	0x04, 0x11
        /*0026*/ 	.short	(.L_16 - .L_15)
	.align		4
.L_15:
        /*0028*/ 	.word	index@(_Z16dsu_union_kernelPiS_S_i)
        /*002c*/ 	.word	0x00000000


	//----- nvinfo : EIATTR_REGCOUNT
	.align		4
.L_16:
        /*0030*/ 	.byte	0x04, 0x2f
        /*0032*/ 	.short	(.L_18 - .L_17)
	.align		4
.L_17:
        /*0034*/ 	.word	index@(_Z14compress_pathsPii)
        /*0038*/ 	.word	0x00000010


	//----- nvinfo : EIATTR_FRAME_SIZE
	.align		4
.L_18:
        /*003c*/ 	.byte	0x04, 0x11
        /*003e*/ 	.short	(.L_20 - .L_19)
	.align		4
.L_19:
        /*0040*/ 	.word	index@(_Z14compress_pathsPii)
        /*0044*/ 	.word	0x00000000


	//----- nvinfo : EIATTR_MIN_STACK_SIZE
	.align		4
.L_20:
        /*0048*/ 	.byte	0x04, 0x12
        /*004a*/ 	.short	(.L_22 - .L_21)
	.align		4
.L_21:
        /*004c*/ 	.word	index@(_Z14compress_pathsPii)
        /*0050*/ 	.word	0x00000000


	//----- nvinfo : EIATTR_MIN_STACK_SIZE
	.align		4
.L_22:
        /*0054*/ 	.byte	0x04, 0x12
        /*0056*/ 	.short	(.L_24 - .L_23)
	.align		4
.L_23:
        /*0058*/ 	.word	index@(_Z16dsu_union_kernelPiS_S_i)
        /*005c*/ 	.word	0x00000000


	//----- nvinfo : EIATTR_MIN_STACK_SIZE
	.align		4
.L_24:
        /*0060*/ 	.byte	0x04, 0x12
        /*0062*/ 	.short	(.L_26 - .L_25)
	.align		4
.L_25:
        /*0064*/ 	.word	index@(_Z24random_graph_initializerPiS_iij)
        /*0068*/ 	.word	0x00000030
.L_26:


//--------------------- .nv.compat                --------------------------
	.section	.nv.compat,"",@"SHT_CUDA_COMPAT_INFO"
	.align	4
        /*0000*/ 	.byte	0x02, 0x09, 0x00, 0x00, 0x02, 0x02, 0x01, 0x00, 0x02, 0x05, 0x05, 0x00, 0x03, 0x07, 0x01, 0x01
        /*0010*/ 	.byte	0x02, 0x03, 0x00, 0x00, 0x02, 0x06, 0x01, 0x00, 0x04, 0x0b, 0x08, 0x00, 0x09, 0x00, 0x00, 0x00
        /*0020*/ 	.byte	0x00, 0x00, 0x00, 0x00


//--------------------- .nv.info._Z14compress_pathsPii --------------------------
	.section	.nv.info._Z14compress_pathsPii,"",@"SHT_CUDA_INFO"
	.sectionflags	@""
	.align	4


	//----- nvinfo : EIATTR_CUDA_API_VERSION
	.align		4
        /*0000*/ 	.byte	0x04, 0x37
        /*0002*/ 	.short	(.L_28 - .L_27)
.L_27:
        /*0004*/ 	.word	0x00000082


	//----- nvinfo : EIATTR_KPARAM_INFO
	.align		4
.L_28:
        /*0008*/ 	.byte	0x04, 0x17
        /*000a*/ 	.short	(.L_30 - .L_29)
.L_29:
        /*000c*/ 	.word	0x00000000
        /*0010*/ 	.short	0x0001
        /*0012*/ 	.short	0x0008
        /*0014*/ 	.byte	0x00, 0xf0, 0x11, 0x00


	//----- nvinfo : EIATTR_KPARAM_INFO
	.align		4
.L_30:
        /*0018*/ 	.byte	0x04, 0x17
        /*001a*/ 	.short	(.L_32 - .L_31)
.L_31:
        /*001c*/ 	.word	0x00000000
        /*0020*/ 	.short	0x0000
        /*0022*/ 	.short	0x0000
        /*0024*/ 	.byte	0x00, 0xf5, 0x21, 0x00


	//----- nvinfo : EIATTR_SPARSE_MMA_MASK
	.align		4
.L_32:
        /*0028*/ 	.byte	0x03, 0x50
        /*002a*/ 	.short	0x0000


	//----- nvinfo : EIATTR_MAXREG_COUNT
	.align		4
        /*002c*/ 	.byte	0x03, 0x1b
        /*002e*/ 	.short	0x00ff


	//----- nvinfo : EIATTR_MERCURY_ISA_VERSION
	.align		4
        /*0030*/ 	.byte	0x03, 0x5f
        /*0032*/ 	.short	0x0101


	//----- nvinfo : EIATTR_VRC_CTA_INIT_COUNT
	.align		4
        /*0034*/ 	.byte	0x02, 0x4a
	.zero		1
	.zero		1


	//----- nvinfo : EIATTR_EXIT_INSTR_OFFSETS
	.align		4
        /*0038*/ 	.byte	0x04, 0x1c
        /*003a*/ 	.short	(.L_34 - .L_33)


	//   ....[0]....
.L_33:
        /*003c*/ 	.word	0x00000070


	//   ....[1]....
        /*0040*/ 	.word	0x00000270


	//----- nvinfo : EIATTR_CRS_STACK_SIZE
	.align		4
.L_34:
        /*0044*/ 	.byte	0x04, 0x1e
        /*0046*/ 	.short	(.L_36 - .L_35)
.L_35:
        /*0048*/ 	.word	0x00000000


	//----- nvinfo : EIATTR_CBANK_PARAM_SIZE
	.align		4
.L_36:
        /*004c*/ 	.byte	0x03, 0x19
        /*004e*/ 	.short	0x000c


	//----- nvinfo : EIATTR_PARAM_CBANK
	.align		4
        /*0050*/ 	.byte	0x04, 0x0a
        /*0052*/ 	.short	(.L_38 - .L_37)
	.align		4
.L_37:
        /*0054*/ 	.word	index@(.nv.constant0._Z14compress_pathsPii)
        /*0058*/ 	.short	0x0380
        /*005a*/ 	.short	0x000c


	//----- nvinfo : EIATTR_SW_WAR
	.align		4
.L_38:
        /*005c*/ 	.byte	0x04, 0x36
        /*005e*/ 	.short	(.L_40 - .L_39)
.L_39:
        /*0060*/ 	.word	0x00000008
.L_40:


//--------------------- .nv.info._Z16dsu_union_kernelPiS_S_i --------------------------
	.section	.nv.info._Z16dsu_union_kernelPiS_S_i,"",@"SHT_CUDA_INFO"
	.sectionflags	@""
	.align	4


	//----- nvinfo : EIATTR_CUDA_API_VERSION
	.align		4
        /*0000*/ 	.byte	0x04, 0x37
        /*0002*/ 	.short	(.L_42 - .L_41)
.L_41:
        /*0004*/ 	.word	0x00000082


	//----- nvinfo : EIATTR_KPARAM_INFO
	.align		4
.L_42:
        /*0008*/ 	.byte	0x04, 0x17
        /*000a*/ 	.short	(.L_44 - .L_43)
.L_43:
        /*000c*/ 	.word	0x00000000
        /*0010*/ 	.short	0x0003
        /*0012*/ 	.short	0x0018
        /*0014*/ 	.byte	0x00, 0xf0, 0x11, 0x00


	//----- nvinfo : EIATTR_KPARAM_INFO
	.align		4
.L_44:
        /*0018*/ 	.byte	0x04, 0x17
        /*001a*/ 	.short	(.L_46 - .L_45)
.L_45:
        /*001c*/ 	.word	0x00000000
        /*0020*/ 	.short	0x0002
        /*0022*/ 	.short	0x0010
        /*0024*/ 	.byte	0x00, 0xf5, 0x21, 0x00


	//----- nvinfo : EIATTR_KPARAM_INFO
	.align		4
.L_46:
        /*0028*/ 	.byte	0x04, 0x17
        /*002a*/ 	.short	(.L_48 - .L_47)
.L_47:
        /*002c*/ 	.word	0x00000000
        /*0030*/ 	.short	0x0001
        /*0032*/ 	.short	0x0008
        /*0034*/ 	.byte	0x00, 0xf5, 0x21, 0x00


	//----- nvinfo : EIATTR_KPARAM_INFO
	.align		4
.L_48:
        /*0038*/ 	.byte	0x04, 0x17
        /*003a*/ 	.short	(.L_50 - .L_49)
.L_49:
        /*003c*/ 	.word	0x00000000
        /*0040*/ 	.short	0x0000
        /*0042*/ 	.short	0x0000
        /*0044*/ 	.byte	0x00, 0xf5, 0x21, 0x00


	//----- nvinfo : EIATTR_SPARSE_MMA_MASK
	.align		4
.L_50:
        /*0048*/ 	.byte	0x03, 0x50
        /*004a*/ 	.short	0x0000


	//----- nvinfo : EIATTR_MAXREG_COUNT
	.align		4
        /*004c*/ 	.byte	0x03, 0x1b
        /*004e*/ 	.short	0x00ff


	//----- nvinfo : EIATTR_MERCURY_ISA_VERSION
	.align		4
        /*0050*/ 	.byte	0x03, 0x5f
        /*0052*/ 	.short	0x0101


	//----- nvinfo : EIATTR_VRC_CTA_INIT_COUNT
	.align		4
        /*0054*/ 	.byte	0x02, 0x4a
	.zero		1
	.zero		1


	//----- nvinfo : EIATTR_EXIT_INSTR_OFFSETS
	.align		4
        /*0058*/ 	.byte	0x04, 0x1c
        /*005a*/ 	.short	(.L_52 - .L_51)


	//   ....[0]....
.L_51:
        /*005c*/ 	.word	0x00000070


	//   ....[1]....
        /*0060*/ 	.word	0x00000510


	//   ....[2]....
        /*0064*/ 	.word	0x00000580


	//   ....[3]....
        /*0068*/ 	.word	0x00000620


	//----- nvinfo : EIATTR_CRS_STACK_SIZE
	.align		4
.L_52:
        /*006c*/ 	.byte	0x04, 0x1e
        /*006e*/ 	.short	(.L_54 - .L_53)
.L_53:
        /*0070*/ 	.word	0x00000000


	//----- nvinfo : EIATTR_CBANK_PARAM_SIZE
	.align		4
.L_54:
        /*0074*/ 	.byte	0x03, 0x19
        /*0076*/ 	.short	0x001c


	//----- nvinfo : EIATTR_PARAM_CBANK
	.align		4
        /*0078*/ 	.byte	0x04, 0x0a
        /*007a*/ 	.short	(.L_56 - .L_55)
	.align		4
.L_55:
        /*007c*/ 	.word	index@(.nv.constant0._Z16dsu_union_kernelPiS_S_i)
        /*0080*/ 	.short	0x0380
        /*0082*/ 	.short	0x001c


	//----- nvinfo : EIATTR_SW_WAR
	.align		4
.L_56:
        /*0084*/ 	.byte	0x04, 0x36
        /*0086*/ 	.short	(.L_58 - .L_57)
.L_57:
        /*0088*/ 	.word	0x00000008
.L_58:


//--------------------- .nv.info._Z24random_graph_initializerPiS_iij --------------------------
	.section	.nv.info._Z24random_graph_initializerPiS_iij,"",@"SHT_CUDA_INFO"
	.sectionflags	@""
	.align	4


	//----- nvinfo : EIATTR_CUDA_API_VERSION
	.align		4
        /*0000*/ 	.byte	0x04, 0x37
        /*0002*/ 	.short	(.L_60 - .L_59)
.L_59:
        /*0004*/ 	.word	0x00000082


	//----- nvinfo : EIATTR_KPARAM_INFO
	.align		4
.L_60:
        /*0008*/ 	.byte	0x04, 0x17
        /*000a*/ 	.short	(.L_62 - .L_61)
.L_61:
        /*000c*/ 	.word	0x00000000
        /*0010*/ 	.short	0x0004
        /*0012*/ 	.short	0x0018
        /*0014*/ 	.byte	0x00, 0xf0, 0x11, 0x00


	//----- nvinfo : EIATTR_KPARAM_INFO
	.align		4
.L_62:
        /*0018*/ 	.byte	0x04, 0x17
        /*001a*/ 	.short	(.L_64 - .L_63)
.L_63:
        /*001c*/ 	.word	0x00000000
        /*0020*/ 	.short	0x0003
        /*0022*/ 	.short	0x0014
        /*0024*/ 	.byte	0x00, 0xf0, 0x11, 0x00


	//----- nvinfo : EIATTR_KPARAM_INFO
	.align		4
.L_64:
        /*0028*/ 	.byte	0x04, 0x17
        /*002a*/ 	.short	(.L_66 - .L_65)
.L_65:
        /*002c*/ 	.word	0x00000000
        /*0030*/ 	.short	0x0002
        /*0032*/ 	.short	0x0010
        /*0034*/ 	.byte	0x00, 0xf0, 0x11, 0x00


	//----- nvinfo : EIATTR_KPARAM_INFO
	.align		4
.L_66:
        /*0038*/ 	.byte	0x04, 0x17
        /*003a*/ 	.short	(.L_68 - .L_67)
.L_67:
        /*003c*/ 	.word	0x00000000
        /*0040*/ 	.short	0x0001
        /*0042*/ 	.short	0x0008
        /*0044*/ 	.byte	0x00, 0xf5, 0x21, 0x00


	//----- nvinfo : EIATTR_KPARAM_INFO
	.align		4
.L_68:
        /*0048*/ 	.byte	0x04, 0x17
        /*004a*/ 	.short	(.L_70 - .L_69)
.L_69:
        /*004c*/ 	.word	0x00000000
        /*0050*/ 	.short	0x0000
        /*0052*/ 	.short	0x0000
        /*0054*/ 	.byte	0x00, 0xf5, 0x21, 0x00


	//----- nvinfo : EIATTR_SPARSE_MMA_MASK
	.align		4
.L_70:
        /*0058*/ 	.byte	0x03, 0x50
        /*005a*/ 	.short	0x0000


	//----- nvinfo : EIATTR_MAXREG_COUNT
	.align		4
        /*005c*/ 	.byte	0x03, 0x1b
        /*005e*/ 	.short	0x00ff


	//----- nvinfo : EIATTR_MERCURY_ISA_VERSION
	.align		4
        /*0060*/ 	.byte	0x03, 0x5f
        /*0062*/ 	.short	0x0101


	//----- nvinfo : EIATTR_VRC_CTA_INIT_COUNT
	.align		4
        /*0064*/ 	.byte	0x02, 0x4a
	.zero		1
	.zero		1


	//----- nvinfo : EIATTR_EXIT_INSTR_OFFSETS
	.align		4
        /*0068*/ 	.byte	0x04, 0x1c
        /*006a*/ 	.short	(.L_72 - .L_71)


	//   ....[0]....
.L_71:
        /*006c*/ 	.word	0x00000080


	//   ....[1]....
        /*0070*/ 	.word	0x00002a30


	//----- nvinfo : EIATTR_CRS_STACK_SIZE
	.align		4
.L_72:
        /*0074*/ 	.byte	0x04, 0x1e
        /*0076*/ 	.short	(.L_74 - .L_73)
.L_73:
        /*0078*/ 	.word	0x00000000


	//----- nvinfo : EIATTR_CBANK_PARAM_SIZE
	.align		4
.L_74:
        /*007c*/ 	.byte	0x03, 0x19
        /*007e*/ 	.short	0x001c


	//----- nvinfo : EIATTR_PARAM_CBANK
	.align		4
        /*0080*/ 	.byte	0x04, 0x0a
        /*0082*/ 	.short	(.L_76 - .L_75)
	.align		4
.L_75:
        /*0084*/ 	.word	index@(.nv.constant0._Z24random_graph_initializerPiS_iij)
        /*0088*/ 	.short	0x0380
        /*008a*/ 	.short	0x001c


	//----- nvinfo : EIATTR_SW_WAR
	.align		4
.L_76:
        /*008c*/ 	.byte	0x04, 0x36
        /*008e*/ 	.short	(.L_78 - .L_77)
.L_77:
        /*0090*/ 	.word	0x00000008
.L_78:


//--------------------- .nv.callgraph             --------------------------
	.section	.nv.callgraph,"",@"SHT_CUDA_CALLGRAPH"
	.align	4
	.sectionentsize	8
	.align		4
        /*0000*/ 	.word	0x00000000
	.align		4
        /*0004*/ 	.word	0xffffffff
	.align		4
        /*0008*/ 	.word	0x00000000
	.align		4
        /*000c*/ 	.word	0xfffffffe
	.align		4
        /*0010*/ 	.word	0x00000000
	.align		4
        /*0014*/ 	.word	0xfffffffd
	.align		4
        /*0018*/ 	.word	0x00000000
	.align		4
        /*001c*/ 	.word	0xfffffffc


//--------------------- .nv.constant4             --------------------------
	.section	.nv.constant4,"a",@progbits
	.align	8
	.align		8
.nv.constant4:
        /*0000*/ 	.dword	precalc_xorwow_matrix
	.align		8
        /*0008*/ 	.dword	precalc_xorwow_offset_matrix
	.align		8
        /*0010*/ 	.dword	mrg32k3aM1
	.align		8
        /*0018*/ 	.dword	mrg32k3aM2
	.align		8
        /*0020*/ 	.dword	mrg32k3aM1SubSeq
	.align		8
        /*0028*/ 	.dword	mrg32k3aM2SubSeq
	.align		8
        /*0030*/ 	.dword	mrg32k3aM1Seq
	.align		8
        /*0038*/ 	.dword	mrg32k3aM2Seq


//--------------------- .nv.constant3             --------------------------
	.section	.nv.constant3,"a",@progbits
	.align	8
.nv.constant3:
	.type		__cr_lgamma_table,@object
	.size		__cr_lgamma_table,(.L_8 - __cr_lgamma_table)
__cr_lgamma_table:
        /*0000*/ 	.byte	0x00, 0x00, 0x00, 0x00, 0x00, 0x00, 0x00, 0x00, 0x00, 0x00, 0x00, 0x00, 0x00, 0x00, 0x00, 0x00
        /*0010*/ 	.byte	0xef, 0x39, 0xfa, 0xfe, 0x42, 0x2e, 0xe6, 0x3f, 0x02, 0x20, 0x2a, 0xfa, 0x0b, 0xab, 0xfc, 0x3f
        /*0020*/ 	.byte	0xf9, 0x2c, 0x92, 0x7c, 0xa7, 0x6c, 0x09, 0x40, 0xc9, 0x79, 0x44, 0x3c, 0x64, 0x26, 0x13, 0x40
        /*0030*/ 	.byte	0xca, 0x01, 0xcf, 0x3a, 0x27, 0x51, 0x1a, 0x40, 0x30, 0xcc, 0x2d, 0xf3, 0xe1, 0x0c, 0x21, 0x40
        /*0040*/ 	.byte	0x0d, 0xb7, 0xfc, 0x82, 0x8e, 0x35, 0x25, 0x40
.L_8:


//--------------------- .text._Z14compress_pathsPii --------------------------
	.section	.text._Z14compress_pathsPii,"ax",@progbits
	.align	128
        .global         _Z14compress_pathsPii
        .type           _Z14compress_pathsPii,@function
        .size           _Z14compress_pathsPii,(.L_x_27 - _Z14compress_pathsPii)
        .other          _Z14compress_pathsPii,@"STO_CUDA_ENTRY STV_DEFAULT"
_Z14compress_pathsPii:
.text._Z14compress_pathsPii:
[----:B------:R-:W-:Y:S01]  /*0000*/  LDC R1, c[0x0][0x37c] ;  /* 0x0000df00ff017b82 */ /* 0x000fe20000000800 */
[----:B------:R-:W0:Y:S07]  /*0010*/  S2R R3, SR_TID.X ;  /* 0x0000000000037919 */ /* 0x000e2e0000002100 */
[----:B------:R-:W0:Y:S01]  /*0020*/  S2UR UR4, SR_CTAID.X ;  /* 0x00000000000479c3 */ /* 0x000e220000002500 */
[----:B------:R-:W1:Y:S07]  /*0030*/  LDCU UR5, c[0x0][0x388] ;  /* 0x00007100ff0577ac */ /* 0x000e6e0008000800 */
[----:B------:R-:W0:Y:S02]  /*0040*/  LDC R0, c[0x0][0x360] ;  /* 0x0000d800ff007b82 */ /* 0x000e240000000800 */
[----:B0-----:R-:W-:-:S05]  /*0050*/  IMAD R0, R0, UR4, R3 ;  /* 0x0000000400007c24 */ /* 0x001fca000f8e0203 */
[----:B-1----:R-:W-:-:S13]  /*0060*/  ISETP.GE.AND P0, PT, R0, UR5, PT ;  /* 0x0000000500007c0c */ /* 0x002fda000bf06270 */
[----:B------:R-:W-:Y:S05]  /*0070*/  @P0 EXIT ;  /* 0x000000000000094d */ /* 0x000fea0003800000 */
[----:B------:R-:W0:Y:S01]  /*0080*/  LDC.64 R2, c[0x0][0x380] ;  /* 0x0000e000ff027b82 */ /* 0x000e220000000a00 */
[----:B------:R-:W1:Y:S01]  /*0090*/  LDCU.64 UR4, c[0x0][0x358] ;  /* 0x00006b00ff0477ac */ /* 0x000e620008000a00 */
[----:B------:R-:W2:Y:S01]  /*00a0*/  LDCU.64 UR6, c[0x0][0x380] ;  /* 0x00007000ff0677ac */ /* 0x000ea20008000a00 */
[----:B0-----:R-:W-:-:S05]  /*00b0*/  IMAD.WIDE R8, R0, 0x4, R2 ;  /* 0x0000000400087825 */ /* 0x001fca00078e0202 */
[----:B-1----:R-:W3:Y:S01]  /*00c0*/  LDG.E R7, desc[UR4][R8.64] ;  /* 0x0000000408077981 */ /* 0x002ee2000c1e1900 */
[----:B------:R-:W-:Y:S01]  /*00d0*/  BSSY.RECONVERGENT B0, `(.L_x_0) ;  /* 0x0000018000007945 */ /* 0x000fe20003800200 */
[--C-:B------:R-:W-:Y:S01]  /*00e0*/  SHF.R.S32.HI R3, RZ, 0x1f, R0.reuse ;  /* 0x0000001fff037819 */ /* 0x100fe20000011400 */
[----:B------:R-:W-:Y:S01]  /*00f0*/  IMAD.MOV.U32 R2, RZ, RZ, R0 ;  /* 0x000000ffff027224 */ /* 0x000fe200078e0000 */
[----:B---3--:R-:W-:-:S13]  /*0100*/  ISETP.NE.AND P0, PT, R7, R0, PT ;  /* 0x000000000700720c */ /* 0x008fda0003f05270 */
[----:B--2---:R-:W-:Y:S05]  /*0110*/  @!P0 BRA `(.L_x_1) ;  /* 0x00000000004c8947 */ /* 0x004fea0003800000 */
[----:B------:R-:W0:Y:S01]  /*0120*/  LDC.64 R10, c[0x0][0x380] ;  /* 0x0000e000ff0a7b82 */ /* 0x000e220000000a00 */
[----:B------:R-:W-:Y:S01]  /*0130*/  IMAD.MOV.U32 R4, RZ, RZ, R8 ;  /* 0x000000ffff047224 */ /* 0x000fe200078e0008 */
[----:B------:R-:W-:Y:S01]  /*0140*/  MOV R12, R7 ;  /* 0x00000007000c7202 */ /* 0x000fe20000000f00 */
[----:B------:R-:W-:-:S07]  /*0150*/  IMAD.MOV.U32 R5, RZ, RZ, R9 ;  /* 0x000000ffff057224 */ /* 0x000fce00078e0009 */
.L_x_2:
[----:B0-----:R-:W-:-:S05]  /*0160*/  IMAD.WIDE R6, R12, 0x4, R10 ;  /* 0x000000040c067825 */ /* 0x001fca00078e020a */
[----:B------:R-:W2:Y:S01]  /*0170*/  LDG.E R13, desc[UR4][R6.64] ;  /* 0x00000004060d7981 */ /* 0x000ea2000c1e1900 */
[----:B------:R-:W-:Y:S01]  /*0180*/  IMAD.MOV.U32 R0, RZ, RZ, R12 ;  /* 0x000000ffff007224 */ /* 0x000fe200078e000c */
[----:B--2---:R-:W-:-:S13]  /*0190*/  ISETP.NE.AND P0, PT, R13, R12, PT ;  /* 0x0000000c0d00720c */ /* 0x004fda0003f05270 */
[----:B-----5:R-:W-:Y:S05]  /*01a0*/  @!P0 BRA `(.L_x_1) ;  /* 0x0000000000288947 */ /* 0x020fea0003800000 */
[----:B------:R-:W-:-:S04]  /*01b0*/  LEA R6, P0, R2, UR6, 0x2 ;  /* 0x0000000602067c11 */ /* 0x000fc8000f8010ff */
[----:B------:R-:W-:-:S05]  /*01c0*/  LEA.HI.X R7, R2, UR7, R3, 0x2, P0 ;  /* 0x0000000702077c11 */ /* 0x000fca00080f1403 */
[----:B------:R1:W5:Y:S04]  /*01d0*/  ATOMG.E.CAS.STRONG.GPU PT, RZ, [R6], R12, R13 ;  /* 0x0000000c06ff73a9 */ /* 0x00036800001ee10d */
[----:B------:R-:W2:Y:S02]  /*01e0*/  LDG.E R0, desc[UR4][R4.64] ;  /* 0x0000000404007981 */ /* 0x000ea4000c1e1900 */
[----:B--2---:R-:W-:-:S05]  /*01f0*/  IMAD.WIDE R4, R0, 0x4, R10 ;  /* 0x0000000400047825 */ /* 0x004fca00078e020a */
[----:B------:R-:W2:Y:S01]  /*0200*/  LDG.E R12, desc[UR4][R4.64] ;  /* 0x00000004040c7981 */ /* 0x000ea2000c1e1900 */
[----:B------:R-:W-:Y:S02]  /*0210*/  SHF.R.S32.HI R3, RZ, 0x1f, R0 ;  /* 0x0000001fff037819 */ /* 0x000fe40000011400 */
[-C--:B------:R-:W-:Y:S02]  /*0220*/  MOV R2, R0.reuse ;  /* 0x0000000000027202 */ /* 0x080fe40000000f00 */
[----:B--2---:R-:W-:-:S13]  /*0230*/  ISETP.NE.AND P0, PT, R12, R0, PT ;  /* 0x000000000c00720c */ /* 0x004fda0003f05270 */
[----:B-1----:R-:W-:Y:S05]  /*0240*/  @P0 BRA `(.L_x_2) ;  /* 0xfffffffc00c40947 */ /* 0x002fea000383ffff */
.L_x_1:
[----:B------:R-:W-:Y:S05]  /*0250*/  BSYNC.RECONVERGENT B0 ;  /* 0x0000000000007941 */ /* 0x000fea0003800200 */
.L_x_0:
[----:B------:R-:W-:Y:S01]  /*0260*/  STG.E desc[UR4][R8.64], R0 ;  /* 0x0000000008007986 */ /* 0x000fe2000c101904 */
[----:B------:R-:W-:Y:S05]  /*0270*/  EXIT ;  /* 0x000000000000794d */ /* 0x000fea0003800000 */
.L_x_3:
[----:B------:R-:W-:-:S00]  /*0280*/  BRA `(.L_x_3) ;  /* 0xfffffffc00fc7947 */ /* 0x000fc0000383ffff */
[----:B------:R-:W-:-:S00]  /*0290*/  NOP ;  /* 0x0000000000007918 */ /* 0x000fc00000000000 */
        /* <DEDUP_REMOVED lines=14> */
.L_x_27:


//--------------------- .text._Z16dsu_union_kernelPiS_S_i --------------------------
	.section	.text._Z16dsu_union_kernelPiS_S_i,"ax",@progbits
	.align	128
        .global         _Z16dsu_union_kernelPiS_S_i
        .type           _Z16dsu_union_kernelPiS_S_i,@function
        .size           _Z16dsu_union_kernelPiS_S_i,(.L_x_28 - _Z16dsu_union_kernelPiS_S_i)
        .other          _Z16dsu_union_kernelPiS_S_i,@"STO_CUDA_ENTRY STV_DEFAULT"
_Z16dsu_union_kernelPiS_S_i:
.text._Z16dsu_union_kernelPiS_S_i:
        /* <DEDUP_REMOVED lines=10> */
[----:B------:R-:W2:Y:S06]  /*00a0*/  LDCU.64 UR6, c[0x0][0x390] ;  /* 0x00007200ff0677ac */ /* 0x000eac0008000a00 */
[----:B------:R-:W3:Y:S01]  /*00b0*/  LDC.64 R12, c[0x0][0x388] ;  /* 0x0000e200ff0c7b82 */ /* 0x000ee20000000a00 */
[----:B------:R-:W4:Y:S07]  /*00c0*/  LDCU.64 UR8, c[0x0][0x390] ;  /* 0x00007200ff0877ac */ /* 0x000f2e0008000a00 */
[----:B------:R-:W5:Y:S01]  /*00d0*/  LDC.64 R8, c[0x0][0x390] ;  /* 0x0000e400ff087b82 */ /* 0x000f620000000a00 */
[----:B0-----:R-:W-:-:S05]  /*00e0*/  IMAD.WIDE R10, R3, 0x4, R10 ;  /* 0x00000004030a7825 */ /* 0x001fca00078e020a */
[----:B-1----:R-:W5:Y:S01]  /*00f0*/  LDG.E R2, desc[UR4][R10.64] ;  /* 0x000000040a027981 */ /* 0x002f62000c1e1900 */
[----:B---3--:R-:W-:-:S05]  /*0100*/  IMAD.WIDE R12, R3, 0x4, R12 ;  /* 0x00000004030c7825 */ /* 0x008fca00078e020c */
[----:B------:R-:W3:Y:S01]  /*0110*/  LDG.E R4, desc[UR4][R12.64] ;  /* 0x000000040c047981 */ /* 0x000ee2000c1e1900 */
[----:B-----5:R-:W-:Y:S01]  /*0120*/  IMAD.WIDE R6, R2, 0x4, R8 ;  /* 0x0000000402067825 */ /* 0x020fe200078e0208 */
[----:B------:R-:W-:Y:S02]  /*0130*/  SHF.R.S32.HI R3, RZ, 0x1f, R2 ;  /* 0x0000001fff037819 */ /* 0x000fe40000011402 */
[----:B---3--:R-:W-:Y:S01]  /*0140*/  SHF.R.S32.HI R5, RZ, 0x1f, R4 ;  /* 0x0000001fff057819 */ /* 0x008fe20000011404 */
[----:B--2-4-:R-:W-:-:S07]  /*0150*/  IMAD.WIDE R8, R4, 0x4, R8 ;  /* 0x0000000404087825 */ /* 0x014fce00078e0208 */
.L_x_13:
[----:B-----5:R-:W-:Y:S01]  /*0160*/  BSSY B0, `(.L_x_4) ;  /* 0x0000044000007945 */ /* 0x020fe20003800000 */
.L_x_12:
[----:B------:R-:W2:Y:S01]  /*0170*/  LDG.E R17, desc[UR4][R6.64] ;  /* 0x0000000406117981 */ /* 0x000ea2000c1e1900 */
[----:B------:R-:W-:Y:S05]  /*0180*/  YIELD ;  /* 0x0000000000007946 */ /* 0x000fea0003800000 */
[----:B------:R-:W-:Y:S01]  /*0190*/  BSSY B1, `(.L_x_5) ;  /* 0x000001a000017945 */ /* 0x000fe20003800000 */
[----:B------:R-:W-:Y:S01]  /*01a0*/  IMAD.MOV.U32 R11, RZ, RZ, R2 ;  /* 0x000000ffff0b7224 */ /* 0x000fe200078e0002 */
[----:B--2---:R-:W-:-:S13]  /*01b0*/  ISETP.NE.AND P0, PT, R17, R2, PT ;  /* 0x000000021100720c */ /* 0x004fda0003f05270 */
[----:B-----5:R-:W-:Y:S05]  /*01c0*/  @!P0 BRA `(.L_x_6) ;  /* 0x0000000000588947 */ /* 0x020fea0003800000 */
[----:B------:R-:W0:Y:S01]  /*01d0*/  LDC.64 R18, c[0x0][0x390] ;  /* 0x0000e400ff127b82 */ /* 0x000e220000000a00 */
[----:B------:R-:W-:Y:S01]  /*01e0*/  IMAD.MOV.U32 R12, RZ, RZ, R2 ;  /* 0x000000ffff0c7224 */ /* 0x000fe200078e0002 */
[----:B------:R-:W-:Y:S01]  /*01f0*/  MOV R14, R6 ;  /* 0x00000006000e7202 */ /* 0x000fe20000000f00 */
[----:B------:R-:W-:Y:S02]  /*0200*/  IMAD.MOV.U32 R13, RZ, RZ, R3 ;  /* 0x000000ffff0d7224 */ /* 0x000fe400078e0003 */
[----:B------:R-:W-:Y:S02]  /*0210*/  IMAD.MOV.U32 R15, RZ, RZ, R7 ;  /* 0x000000ffff0f7224 */ /* 0x000fe400078e0007 */
[----:B------:R-:W-:-:S07]  /*0220*/  IMAD.MOV.U32 R20, RZ, RZ, R17 ;  /* 0x000000ffff147224 */ /* 0x000fce00078e0011 */
.L_x_7:
[----:B0-----:R-:W-:-:S05]  /*0230*/  IMAD.WIDE R16, R20, 0x4, R18 ;  /* 0x0000000414107825 */ /* 0x001fca00078e0212 */
[----:B------:R-:W2:Y:S01]  /*0240*/  LDG.E R21, desc[UR4][R16.64] ;  /* 0x0000000410157981 */ /* 0x000ea2000c1e1900 */
[----:B------:R-:W-:Y:S05]  /*0250*/  YIELD ;  /* 0x0000000000007946 */ /* 0x000fea0003800000 */
[-C--:B------:R-:W-:Y:S02]  /*0260*/  MOV R11, R20.reuse ;  /* 0x00000014000b7202 */ /* 0x080fe40000000f00 */
        /* <DEDUP_REMOVED lines=9> */
[----:B--2---:R-:W-:-:S13]  /*0300*/  ISETP.NE.AND P0, PT, R20, R12, PT ;  /* 0x0000000c1400720c */ /* 0x004fda0003f05270 */
[----:B-1----:R-:W-:Y:S05]  /*0310*/  @P0 BRA `(.L_x_7) ;  /* 0xfffffffc00c40947 */ /* 0x002fea000383ffff */
[----:B------:R-:W-:-:S07]  /*0320*/  IMAD.MOV.U32 R11, RZ, RZ, R12 ;  /* 0x000000ffff0b7224 */ /* 0x000fce00078e000c */
.L_x_6:
[----:B------:R-:W-:Y:S05]  /*0330*/  BSYNC B1 ;  /* 0x0000000000017941 */ /* 0x000fea0003800000 */
.L_x_5:
[----:B------:R-:W2:Y:S01]  /*0340*/  LDG.E R17, desc[UR4][R8.64] ;  /* 0x0000000408117981 */ /* 0x000ea2000c1e1900 */
[----:B------:R-:W-:Y:S01]  /*0350*/  BSSY B1, `(.L_x_8) ;  /* 0x000001a000017945 */ /* 0x000fe20003800000 */
[----:B------:R-:W-:Y:S01]  /*0360*/  IMAD.MOV.U32 R10, RZ, RZ, R4 ;  /* 0x000000ffff0a7224 */ /* 0x000fe200078e0004 */
[----:B--2---:R-:W-:-:S13]  /*0370*/  ISETP.NE.AND P0, PT, R17, R4, PT ;  /* 0x000000041100720c */ /* 0x004fda0003f05270 */
[----:B------:R-:W-:Y:S05]  /*0380*/  @!P0 BRA `(.L_x_9) ;  /* 0x0000000000588947 */ /* 0x000fea0003800000 */
[----:B------:R-:W0:Y:S01]  /*0390*/  LDC.64 R18, c[0x0][0x390] ;  /* 0x0000e400ff127b82 */ /* 0x000e220000000a00 */
[----:B------:R-:W-:Y:S01]  /*03a0*/  MOV R12, R4 ;  /* 0x00000004000c7202 */ /* 0x000fe20000000f00 */
[----:B------:R-:W-:Y:S01]  /*03b0*/  IMAD.MOV.U32 R13, RZ, RZ, R5 ;  /* 0x000000ffff0d7224 */ /* 0x000fe200078e0005 */
[----:B------:R-:W-:Y:S01]  /*03c0*/  MOV R15, R9 ;  /* 0x00000009000f7202 */ /* 0x000fe20000000f00 */
[----:B------:R-:W-:Y:S02]  /*03d0*/  IMAD.MOV.U32 R14, RZ, RZ, R8 ;  /* 0x000000ffff0e7224 */ /* 0x000fe400078e0008 */
[----:B------:R-:W-:-:S07]  /*03e0*/  IMAD.MOV.U32 R20, RZ, RZ, R17 ;  /* 0x000000ffff147224 */ /* 0x000fce00078e0011 */
.L_x_10:
[----:B0-----:R-:W-:-:S05]  /*03f0*/  IMAD.WIDE R16, R20, 0x4, R18 ;  /* 0x0000000414107825 */ /* 0x001fca00078e0212 */
[----:B------:R-:W2:Y:S01]  /*0400*/  LDG.E R21, desc[UR4][R16.64] ;  /* 0x0000000410157981 */ /* 0x000ea2000c1e1900 */
[----:B------:R-:W-:Y:S05]  /*0410*/  YIELD ;  /* 0x0000000000007946 */ /* 0x000fea0003800000 */
[----:B------:R-:W-:Y:S01]  /*0420*/  IMAD.MOV.U32 R10, RZ, RZ, R20 ;  /* 0x000000ffff0a7224 */ /* 0x000fe200078e0014 */
[----:B--2---:R-:W-:-:S13]  /*0430*/  ISETP.NE.AND P0, PT, R21, R20, PT ;  /* 0x000000141500720c */ /* 0x004fda0003f05270 */
[----:B------:R-:W-:Y:S05]  /*0440*/  @!P0 BRA `(.L_x_9) ;  /* 0x0000000000288947 */ /* 0x000fea0003800000 */
        /* <DEDUP_REMOVED lines=10> */
.L_x_9:
[----:B------:R-:W-:Y:S05]  /*04f0*/  BSYNC B1 ;  /* 0x0000000000017941 */ /* 0x000fea0003800000 */
.L_x_8:
[----:B------:R-:W-:-:S13]  /*0500*/  ISETP.NE.AND P0, PT, R11, R10, PT ;  /* 0x0000000a0b00720c */ /* 0x000fda0003f05270 */
[----:B------:R-:W-:Y:S05]  /*0510*/  @!P0 EXIT ;  /* 0x000000000000894d */ /* 0x000fea0003800000 */
[----:B------:R-:W-:-:S13]  /*0520*/  ISETP.GE.AND P0, PT, R11, R10, PT ;  /* 0x0000000a0b00720c */ /* 0x000fda0003f06270 */
[----:B------:R-:W-:Y:S05]  /*0530*/  @P0 BRA `(.L_x_11) ;  /* 0x0000000000180947 */ /* 0x000fea0003800000 */
[----:B------:R-:W0:Y:S02]  /*0540*/  LDC.64 R12, c[0x0][0x390] ;  /* 0x0000e400ff0c7b82 */ /* 0x000e240000000a00 */
[----:B0-----:R-:W-:-:S06]  /*0550*/  IMAD.WIDE R12, R10, 0x4, R12 ;  /* 0x000000040a0c7825 */ /* 0x001fcc00078e020c */
[----:B------:R-:W2:Y:S02]  /*0560*/  ATOMG.E.CAS.STRONG.GPU PT, R13, [R12], R10, R11 ;  /* 0x0000000a0c0d73a9 */ /* 0x000ea400001ee10b */
[----:B--2---:R-:W-:-:S13]  /*0570*/  ISETP.NE.AND P0, PT, R13, R10, PT ;  /* 0x0000000a0d00720c */ /* 0x004fda0003f05270 */
[----:B------:R-:W-:Y:S05]  /*0580*/  @!P0 EXIT ;  /* 0x000000000000894d */ /* 0x000fea0003800000 */
[----:B------:R-:W-:Y:S05]  /*0590*/  BRA `(.L_x_12) ;  /* 0xfffffff800f47947 */ /* 0x000fea000383ffff */
.L_x_11:
[----:B------:R-:W-:Y:S05]  /*05a0*/  BSYNC B0 ;  /* 0x0000000000007941 */ /* 0x000fea0003800000 */
.L_x_4:
[----:B------:R-:W0:Y:S01]  /*05b0*/  LDC.64 R12, c[0x0][0x390] ;  /* 0x0000e400ff0c7b82 */ /* 0x000e220000000a00 */
[----:B------:R-:W-:Y:S01]  /*05c0*/  IMAD.MOV.U32 R15, RZ, RZ, R10 ;  /* 0x000000ffff0f7224 */ /* 0x000fe200078e000a */
[----:B------:R-:W-:Y:S01]  /*05d0*/  MOV R14, R11 ;  /* 0x0000000b000e7202 */ /* 0x000fe20000000f00 */
[----:B0-----:R-:W-:-:S06]  /*05e0*/  IMAD.WIDE R12, R11, 0x4, R12 ;  /* 0x000000040b0c7825 */ /* 0x001fcc00078e020c */
[----:B------:R-:W2:Y:S02]  /*05f0*/  ATOMG.E.CAS.STRONG.GPU PT, R12, [R12], R14, R15 ;  /* 0x0000000e0c0c73a9 */ /* 0x000ea400001ee10f */
[----:B--2---:R-:W-:-:S13]  /*0600*/  ISETP.NE.AND P0, PT, R12, R11, PT ;  /* 0x0000000b0c00720c */ /* 0x004fda0003f05270 */
[----:B------:R-:W-:Y:S05]  /*0610*/  @P0 BRA `(.L_x_13) ;  /* 0xfffffff800d00947 */ /* 0x000fea000383ffff */
[----:B------:R-:W-:Y:S05]  /*0620*/  EXIT ;  /* 0x000000000000794d */ /* 0x000fea0003800000 */
.L_x_14:
        /* <DEDUP_REMOVED lines=13> */
.L_x_28:


//--------------------- .text._Z24random_graph_initializerPiS_iij --------------------------
	.section	.text._Z24random_graph_initializerPiS_iij,"ax",@progbits
	.align	128
        .global         _Z24random_graph_initializerPiS_iij
        .type           _Z24random_graph_initializerPiS_iij,@function
        .size           _Z24random_graph_initializerPiS_iij,(.L_x_29 - _Z24random_graph_initializerPiS_iij)
        .other          _Z24random_graph_initializerPiS_iij,@"STO_CUDA_ENTRY STV_DEFAULT"
_Z24random_graph_initializerPiS_iij:
.text._Z24random_graph_initializerPiS_iij:
[----:B------:R-:W0:Y:S01]  /*0000*/  LDC R1, c[0x0][0x37c] ;  /* 0x0000df00ff017b82 */ /* 0x000e220000000800 */
[----:B------:R-:W1:Y:S07]  /*0010*/  S2R R3, SR_TID.X ;  /* 0x0000000000037919 */ /* 0x000e6e0000002100 */
[----:B------:R-:W1:Y:S01]  /*0020*/  S2UR UR4, SR_CTAID.X ;  /* 0x00000000000479c3 */ /* 0x000e620000002500 */
[----:B------:R-:W2:Y:S01]  /*0030*/  LDCU UR5, c[0x0][0x390] ;  /* 0x00007200ff0577ac */ /* 0x000ea20008000800 */
[----:B0-----:R-:W-:-:S06]  /*0040*/  VIADD R1, R1, 0xffffffd0 ;  /* 0xffffffd001017836 */ /* 0x001fcc0000000000 */
[----:B------:R-:W1:Y:S02]  /*0050*/  LDC R10, c[0x0][0x360] ;  /* 0x0000d800ff0a7b82 */ /* 0x000e640000000800 */
[----:B-1----:R-:W-:-:S05]  /*0060*/  IMAD R10, R10, UR4, R3 ;  /* 0x000000040a0a7c24 */ /* 0x002fca000f8e0203 */
[----:B--2---:R-:W-:-:S13]  /*0070*/  ISETP.GE.AND P0, PT, R10, UR5, PT ;  /* 0x000000050a007c0c */ /* 0x004fda000bf06270 */
[----:B------:R-:W-:Y:S05]  /*0080*/  @P0 EXIT ;  /* 0x000000000000094d */ /* 0x000fea0003800000 */
[----:B------:R-:W0:Y:S01]  /*0090*/  LDC R0, c[0x0][0x398] ;  /* 0x0000e600ff007b82 */ /* 0x000e220000000800 */
[----:B------:R-:W-:Y:S01]  /*00a0*/  IMAD.MOV.U32 R7, RZ, RZ, -0x75bd8fc ;  /* 0xf8a42704ff077424 */ /* 0x000fe200078e00ff */
[----:B------:R-:W-:Y:S01]  /*00b0*/  ISETP.NE.AND P0, PT, R10, RZ, PT ;  /* 0x000000ff0a00720c */ /* 0x000fe20003f05270 */
[----:B------:R-:W-:Y:S01]  /*00c0*/  IMAD.MOV.U32 R4, RZ, RZ, -0x23270784 ;  /* 0xdcd8f87cff047424 */ /* 0x000fe200078e00ff */
[----:B------:R-:W1:Y:S01]  /*00d0*/  LDCU.64 UR6, c[0x0][0x358] ;  /* 0x00006b00ff0677ac */ /* 0x000e620008000a00 */
[----:B------:R-:W-:Y:S01]  /*00e0*/  BSSY.RECONVERGENT B0, `(.L_x_15) ;  /* 0x000025e000007945 */ /* 0x000fe20003800200 */
[----:B0-----:R-:W-:-:S05]  /*00f0*/  LOP3.LUT R0, R0, 0xaad26b49, RZ, 0x3c, !PT ;  /* 0xaad26b4900007812 */ /* 0x001fca00078e3cff */
[----:B------:R-:W-:-:S04]  /*0100*/  IMAD R0, R0, 0x4182bed5, RZ ;  /* 0x4182bed500007824 */ /* 0x000fc800078e02ff */
[C---:B------:R-:W-:Y:S01]  /*0110*/  VIADD R5, R0.reuse, 0x583f19 ;  /* 0x00583f1900057836 */ /* 0x040fe20000000000 */
[C---:B------:R-:W-:Y:S01]  /*0120*/  LOP3.LUT R6, R0.reuse, 0x159a55e5, RZ, 0x3c, !PT ;  /* 0x159a55e500067812 */ /* 0x040fe200078e3cff */
[C---:B------:R-:W-:Y:S02]  /*0130*/  VIADD R2, R0.reuse, 0xd9f6dc18 ;  /* 0xd9f6dc1800027836 */ /* 0x040fe40000000000 */
[----:B------:R-:W-:Y:S01]  /*0140*/  VIADD R3, R0, 0x75bcd15 ;  /* 0x075bcd1500037836 */ /* 0x000fe20000000000 */
[----:B------:R0:W-:Y:S01]  /*0150*/  STL.64 [R1+0x10], R4 ;  /* 0x0000100401007387 */ /* 0x0001e20000100a00 */
[----:B------:R-:W-:-:S03]  /*0160*/  SHF.R.S32.HI R0, RZ, 0x1f, R10 ;  /* 0x0000001fff007819 */ /* 0x000fc6000001140a */
[----:B------:R0:W-:Y:S04]  /*0170*/  STL.64 [R1], R2 ;  /* 0x0000000201007387 */ /* 0x0001e80000100a00 */
[----:B------:R0:W-:Y:S01]  /*0180*/  STL.64 [R1+0x8], R6 ;  /* 0x0000080601007387 */ /* 0x0001e20000100a00 */
[----:B-1----:R-:W-:Y:S05]  /*0190*/  @!P0 BRA `(.L_x_16) ;  /* 0x0000002400488947 */ /* 0x002fea0003800000 */
[----:B------:R-:W-:Y:S02]  /*01a0*/  IMAD.MOV.U32 R13, RZ, RZ, R0 ;  /* 0x000000ffff0d7224 */ /* 0x000fe400078e0000 */
[----:B------:R-:W-:Y:S02]  /*01b0*/  IMAD.MOV.U32 R11, RZ, RZ, RZ ;  /* 0x000000ffff0b7224 */ /* 0x000fe400078e00ff */
[----:B0-----:R-:W-:-:S07]  /*01c0*/  IMAD.MOV.U32 R2, RZ, RZ, R10 ;  /* 0x000000ffff027224 */ /* 0x001fce00078e000a */
.L_x_25:
[----:B------:R-:W-:Y:S01]  /*01d0*/  LOP3.LUT R0, R2, 0x3, RZ, 0xc0, !PT ;  /* 0x0000000302007812 */ /* 0x000fe200078ec0ff */
[----:B------:R-:W-:Y:S03]  /*01e0*/  BSSY.RECONVERGENT B1, `(.L_x_17) ;  /* 0x0000247000017945 */ /* 0x000fe60003800200 */
[----:B------:R-:W-:-:S04]  /*01f0*/  ISETP.NE.U32.AND P0, PT, R0, RZ, PT ;  /* 0x000000ff0000720c */ /* 0x000fc80003f05070 */
[----:B------:R-:W-:-:S13]  /*0200*/  ISETP.NE.AND.EX P0, PT, RZ, RZ, PT, P0 ;  /* 0x000000ffff00720c */ /* 0x000fda0003f05300 */
[----:B0-----:R-:W-:Y:S05]  /*0210*/  @!P0 BRA `(.L_x_18) ;  /* 0x00000024000c8947 */ /* 0x001fea0003800000 */
[----:B------:R-:W0:Y:S01]  /*0220*/  LDC.64 R8, c[0x4][RZ] ;  /* 0x01000000ff087b82 */ /* 0x000e220000000a00 */
[----:B------:R-:W-:Y:S01]  /*0230*/  IMAD.MOV.U32 R0, RZ, RZ, RZ ;  /* 0x000000ffff007224 */ /* 0x000fe200078e00ff */
[----:B------:R-:W-:Y:S02]  /*0240*/  CS2R R4, SRZ ;  /* 0x0000000000047805 */ /* 0x000fe4000001ff00 */
[----:B------:R-:W-:Y:S01]  /*0250*/  CS2R R6, SRZ ;  /* 0x0000000000067805 */ /* 0x000fe2000001ff00 */
[----:B------:R-:W-:Y:S02]  /*0260*/  IMAD.MOV.U32 R3, RZ, RZ, RZ ;  /* 0x000000ffff037224 */ /* 0x000fe400078e00ff */
[----:B0-----:R-:W-:-:S07]  /*0270*/  IMAD.WIDE.U32 R8, R11, 0xc80, R8 ;  /* 0x00000c800b087825 */ /* 0x001fce00078e0008 */
.L_x_20:
[----:B------:R-:W-:-:S06]  /*0280*/  IMAD R12, R0, 0x4, R1 ;  /* 0x00000004000c7824 */ /* 0x000fcc00078e0201 */
[----:B------:R-:W5:Y:S01]  /*0290*/  LDL R12, [R12+0x4] ;  /* 0x000004000c0c7983 */ /* 0x000f620000100800 */
[----:B------:R-:W-:-:S05]  /*02a0*/  UMOV UR4, URZ ;  /* 0x000000ff00047c82 */ /* 0x000fca0008000000 */
.L_x_19:
[----:B-----5:R-:W-:Y:S01]  /*02b0*/  SHF.R.U32.HI R22, RZ, UR4, R12 ;  /* 0x00000004ff167c19 */ /* 0x020fe2000801160c */
[----:B------:R-:W-:-:S03]  /*02c0*/  IMAD.SHL.U32 R14, R0, 0x20, RZ ;  /* 0x00000020000e7824 */ /* 0x000fc600078e00ff */
[----:B------:R-:W-:Y:S01]  /*02d0*/  LOP3.LUT R15, R22, 0x1, RZ, 0xc0, !PT ;  /* 0x00000001160f7812 */ /* 0x000fe200078ec0ff */
[----:B------:R-:W-:-:S03]  /*02e0*/  VIADD R14, R14, UR4 ;  /* 0x000000040e0e7c36 */ /* 0x000fc60008000000 */
[----:B------:R-:W-:Y:S01]  /*02f0*/  ISETP.NE.U32.AND P0, PT, R15, 0x1, PT ;  /* 0x000000010f00780c */ /* 0x000fe20003f05070 */
[----:B------:R-:W-:-:S03]  /*0300*/  IMAD R15, R14, 0x5, RZ ;  /* 0x000000050e0f7824 */ /* 0x000fc600078e02ff */
[----:B------:R-:W-:Y:S01]  /*0310*/  R2P PR, R22, 0x7e ;  /* 0x0000007e16007804 */ /* 0x000fe20000000000 */
[----:B------:R-:W-:-:S08]  /*0320*/  IMAD.WIDE.U32 R14, R15, 0x4, R8 ;  /* 0x000000040f0e7825 */ /* 0x000fd000078e0008 */
[----:B------:R-:W2:Y:S04]  /*0330*/  @!P0 LDG.E R16, desc[UR6][R14.64+0x10] ;  /* 0x000010060e108981 */ /* 0x000ea8000c1e1900 */
[----:B------:R-:W3:Y:S04]  /*0340*/  @P1 LDG.E R18, desc[UR6][R14.64+0x24] ;  /* 0x000024060e121981 */ /* 0x000ee8000c1e1900 */
[----:B------:R-:W4:Y:S04]  /*0350*/  @P2 LDG.E R20, desc[UR6][R14.64+0x38] ;  /* 0x000038060e142981 */ /* 0x000f28000c1e1900 */
[----:B------:R-:W4:Y:S04]  /*0360*/  @P3 LDG.E R24, desc[UR6][R14.64+0x4c] ;  /* 0x00004c060e183981 */ /* 0x000f28000c1e1900 */
[----:B------:R-:W4:Y:S04]  /*0370*/  @P4 LDG.E R26, desc[UR6][R14.64+0x60] ;  /* 0x000060060e1a4981 */ /* 0x000f28000c1e1900 */
[----:B------:R-:W4:Y:S04]  /*0380*/  @!P0 LDG.E R17, desc[UR6][R14.64+0x4] ;  /* 0x000004060e118981 */ /* 0x000f28000c1e1900 */
[----:B------:R-:W4:Y:S04]  /*0390*/  @!P0 LDG.E R19, desc[UR6][R14.64+0xc] ;  /* 0x00000c060e138981 */ /* 0x000f28000c1e1900 */
[----:B------:R-:W4:Y:S04]  /*03a0*/  @P1 LDG.E R21, desc[UR6][R14.64+0x18] ;  /* 0x000018060e151981 */ /* 0x000f28000c1e1900 */
[----:B------:R-:W4:Y:S04]  /*03b0*/  @P3 LDG.E R23, desc[UR6][R14.64+0x40] ;  /* 0x000040060e173981 */ /* 0x000f28000c1e1900 */
[----:B------:R-:W4:Y:S04]  /*03c0*/  @P5 LDG.E R25, desc[UR6][R14.64+0x70] ;  /* 0x000070060e195981 */ /* 0x000f28000c1e1900 */
[----:B------:R-:W4:Y:S01]  /*03d0*/  @P6 LDG.E R28, desc[UR6][R14.64+0x88] ;  /* 0x000088060e1c6981 */ /* 0x000f22000c1e1900 */
[----:B--2---:R-:W-:-:S03]  /*03e0*/  @!P0 LOP3.LUT R5, R5, R16, RZ, 0x3c, !PT ;  /* 0x0000001005058212 */ /* 0x004fc600078e3cff */
[----:B------:R-:W2:Y:S01]  /*03f0*/  @!P0 LDG.E R16, desc[UR6][R14.64] ;  /* 0x000000060e108981 */ /* 0x000ea2000c1e1900 */
[----:B---3--:R-:W-:-:S03]  /*0400*/  @P1 LOP3.LUT R5, R5, R18, RZ, 0x3c, !PT ;  /* 0x0000001205051212 */ /* 0x008fc600078e3cff */
[----:B------:R-:W3:Y:S01]  /*0410*/  @!P0 LDG.E R18, desc[UR6][R14.64+0x8] ;  /* 0x000008060e128981 */ /* 0x000ee2000c1e1900 */
[----:B----4-:R-:W-:-:S03]  /*0420*/  @P2 LOP3.LUT R5, R5, R20, RZ, 0x3c, !PT ;  /* 0x0000001405052212 */ /* 0x010fc600078e3cff */
[----:B------:R-:W4:Y:S01]  /*0430*/  @P1 LDG.E R20, desc[UR6][R14.64+0x14] ;  /* 0x000014060e141981 */ /* 0x000f22000c1e1900 */
[----:B------:R-:W-:-:S03]  /*0440*/  @P3 LOP3.LUT R5, R5, R24, RZ, 0x3c, !PT ;  /* 0x0000001805053212 */ /* 0x000fc600078e3cff */
[----:B------:R-:W4:Y:S01]  /*0450*/  @P5 LDG.E R24, desc[UR6][R14.64+0x74] ;  /* 0x000074060e185981 */ /* 0x000f22000c1e1900 */
[----:B------:R-:W-:-:S03]  /*0460*/  @P4 LOP3.LUT R5, R5, R26, RZ, 0x3c, !PT ;  /* 0x0000001a05054212 */ /* 0x000fc600078e3cff */
[----:B------:R-:W4:Y:S01]  /*0470*/  @P3 LDG.E R26, desc[UR6][R14.64+0x44] ;  /* 0x000044060e1a3981 */ /* 0x000f22000c1e1900 */
[----:B------:R-:W-:-:S03]  /*0480*/  @!P0 LOP3.LUT R6, R6, R17, RZ, 0x3c, !PT ;  /* 0x0000001106068212 */ /* 0x000fc600078e3cff */
[----:B------:R-:W4:Y:S01]  /*0490*/  @P1 LDG.E R17, desc[UR6][R14.64+0x20] ;  /* 0x000020060e111981 */ /* 0x000f22000c1e1900 */
[----:B------:R-:W-:-:S03]  /*04a0*/  @!P0 LOP3.LUT R4, R4, R19, RZ, 0x3c, !PT ;  /* 0x0000001304048212 */ /* 0x000fc600078e3cff */
[----:B------:R-:W4:Y:S01]  /*04b0*/  @P2 LDG.E R19, desc[UR6][R14.64+0x2c] ;  /* 0x00002c060e132981 */ /* 0x000f22000c1e1900 */
[----:B------:R-:W-:-:S03]  /*04c0*/  @P1 LOP3.LUT R6, R6, R21, RZ, 0x3c, !PT ;  /* 0x0000001506061212 */ /* 0x000fc600078e3cff */
[----:B------:R-:W4:Y:S01]  /*04d0*/  @P2 LDG.E R21, desc[UR6][R14.64+0x34] ;  /* 0x000034060e152981 */ /* 0x000f22000c1e1900 */
[----:B--2---:R-:W-:-:S03]  /*04e0*/  @!P0 LOP3.LUT R3, R3, R16, RZ, 0x3c, !PT ;  /* 0x0000001003038212 */ /* 0x004fc600078e3cff */
[----:B------:R-:W2:Y:S01]  /*04f0*/  @P1 LDG.E R16, desc[UR6][R14.64+0x1c] ;  /* 0x00001c060e101981 */ /* 0x000ea2000c1e1900 */
[----:B---3--:R-:W-:-:S03]  /*0500*/  @!P0 LOP3.LUT R7, R7, R18, RZ, 0x3c, !PT ;  /* 0x0000001207078212 */ /* 0x008fc600078e3cff */
[----:B------:R-:W3:Y:S01]  /*0510*/  @P2 LDG.E R18, desc[UR6][R14.64+0x28] ;  /* 0x000028060e122981 */ /* 0x000ee2000c1e1900 */
[----:B----4-:R-:W-:-:S03]  /*0520*/  @P1 LOP3.LUT R3, R3, R20, RZ, 0x3c, !PT ;  /* 0x0000001403031212 */ /* 0x010fc600078e3cff */
[----:B------:R-:W4:Y:S01]  /*0530*/  @P2 LDG.E R20, desc[UR6][R14.64+0x30] ;  /* 0x000030060e142981 */ /* 0x000f22000c1e1900 */
[----:B------:R-:W-:-:S03]  /*0540*/  @P5 LOP3.LUT R5, R5, R24, RZ, 0x3c, !PT ;  /* 0x0000001805055212 */ /* 0x000fc600078e3cff */
[----:B------:R-:W4:Y:S01]  /*0550*/  @P3 LDG.E R24, desc[UR6][R14.64+0x3c] ;  /* 0x00003c060e183981 */ /* 0x000f22000c1e1900 */
[----:B------:R-:W-:-:S03]  /*0560*/  @P1 LOP3.LUT R4, R4, R17, RZ, 0x3c, !PT ;  /* 0x0000001104041212 */ /* 0x000fc600078e3cff */
[----:B------:R-:W4:Y:S01]  /*0570*/  @P3 LDG.E R17, desc[UR6][R14.64+0x48] ;  /* 0x000048060e113981 */ /* 0x000f22000c1e1900 */
[----:B------:R-:W-:-:S03]  /*0580*/  @P2 LOP3.LUT R6, R6, R19, RZ, 0x3c, !PT ;  /* 0x0000001306062212 */ /* 0x000fc600078e3cff */
[----:B------:R-:W4:Y:S01]  /*0590*/  @P4 LDG.E R19, desc[UR6][R14.64+0x54] ;  /* 0x000054060e134981 */ /* 0x000f22000c1e1900 */
[----:B------:R-:W-:Y:S02]  /*05a0*/  @P2 LOP3.LUT R4, R4, R21, RZ, 0x3c, !PT ;  /* 0x0000001504042212 */ /* 0x000fe400078e3cff */
[----:B------:R-:W-:Y:S01]  /*05b0*/  @P3 LOP3.LUT R6, R6, R23, RZ, 0x3c, !PT ;  /* 0x0000001706063212 */ /* 0x000fe200078e3cff */
[----:B------:R-:W4:Y:S04]  /*05c0*/  @P4 LDG.E R21, desc[UR6][R14.64+0x5c] ;  /* 0x00005c060e154981 */ /* 0x000f28000c1e1900 */
[----:B------:R-:W4:Y:S01]  /*05d0*/  @P5 LDG.E R23, desc[UR6][R14.64+0x68] ;  /* 0x000068060e175981 */ /* 0x000f22000c1e1900 */
[----:B--2---:R-:W-:-:S03]  /*05e0*/  @P1 LOP3.LUT R7, R7, R16, RZ, 0x3c, !PT ;  /* 0x0000001007071212 */ /* 0x004fc600078e3cff */
[----:B------:R-:W2:Y:S01]  /*05f0*/  @P4 LDG.E R16, desc[UR6][R14.64+0x50] ;  /* 0x000050060e104981 */ /* 0x000ea2000c1e1900 */
[----:B---3--:R-:W-:-:S03]  /*0600*/  @P2 LOP3.LUT R3, R3, R18, RZ, 0x3c, !PT ;  /* 0x0000001203032212 */ /* 0x008fc600078e3cff */
[----:B------:R-:W3:Y:S01]  /*0610*/  @P4 LDG.E R18, desc[UR6][R14.64+0x58] ;  /* 0x000058060e124981 */ /* 0x000ee2000c1e1900 */
[----:B----4-:R-:W-:-:S03]  /*0620*/  @P2 LOP3.LUT R7, R7, R20, RZ, 0x3c, !PT ;  /* 0x0000001407072212 */ /* 0x010fc600078e3cff */
[----:B------:R-:W4:Y:S01]  /*0630*/  @P5 LDG.E R20, desc[UR6][R14.64+0x64] ;  /* 0x000064060e145981 */ /* 0x000f22000c1e1900 */
[----:B------:R-:W-:-:S03]  /*0640*/  @P3 LOP3.LUT R3, R3, R24, RZ, 0x3c, !PT ;  /* 0x0000001803033212 */ /* 0x000fc600078e3cff */
[----:B------:R-:W4:Y:S01]  /*0650*/  @P5 LDG.E R24, desc[UR6][R14.64+0x6c] ;  /* 0x00006c060e185981 */ /* 0x000f22000c1e1900 */
[----:B------:R-:W-:Y:S02]  /*0660*/  LOP3.LUT P0, RZ, R22, 0x80, RZ, 0xc0, !PT ;  /* 0x0000008016ff7812 */ /* 0x000fe4000780c0ff */
[----:B------:R-:W-:Y:S02]  /*0670*/  @P3 LOP3.LUT R7, R7, R26, RZ, 0x3c, !PT ;  /* 0x0000001a07073212 */ /* 0x000fe400078e3cff */
[----:B------:R-:W-:Y:S02]  /*0680*/  @P3 LOP3.LUT R4, R4, R17, RZ, 0x3c, !PT ;  /* 0x0000001104043212 */ /* 0x000fe400078e3cff */
[----:B------:R-:W4:Y:S01]  /*0690*/  @P6 LDG.E R17, desc[UR6][R14.64+0x7c] ;  /* 0x00007c060e116981 */ /* 0x000f22000c1e1900 */
[----:B------:R-:W-:-:S03]  /*06a0*/  @P4 LOP3.LUT R6, R6, R19, RZ, 0x3c, !PT ;  /* 0x0000001306064212 */ /* 0x000fc600078e3cff */
[----:B------:R-:W4:Y:S01]  /*06b0*/  @P6 LDG.E R19, desc[UR6][R14.64+0x84] ;  /* 0x000084060e136981 */ /* 0x000f22000c1e1900 */
[----:B------:R-:W-:-:S03]  /*06c0*/  @P4 LOP3.LUT R4, R4, R21, RZ, 0x3c, !PT ;  /* 0x0000001504044212 */ /* 0x000fc600078e3cff */
[----:B------:R-:W4:Y:S01]  /*06d0*/  @P0 LDG.E R26, desc[UR6][R14.64+0x9c] ;  /* 0x00009c060e1a0981 */ /* 0x000f22000c1e1900 */
[----:B------:R-:W-:-:S03]  /*06e0*/  @P5 LOP3.LUT R6, R6, R23, RZ, 0x3c, !PT ;  /* 0x0000001706065212 */ /* 0x000fc600078e3cff */
        /* <DEDUP_REMOVED lines=10> */
[----:B------:R-:W-:Y:S02]  /*0790*/  @P5 LOP3.LUT R4, R4, R25, RZ, 0x3c, !PT ;  /* 0x0000001904045212 */ /* 0x000fe400078e3cff */
[----:B------:R-:W-:Y:S02]  /*07a0*/  @P6 LOP3.LUT R5, R5, R28, RZ, 0x3c, !PT ;  /* 0x0000001c05056212 */ /* 0x000fe400078e3cff */
[----:B------:R-:W-:Y:S02]  /*07b0*/  @P6 LOP3.LUT R6, R6, R17, RZ, 0x3c, !PT ;  /* 0x0000001106066212 */ /* 0x000fe400078e3cff */
[----:B------:R-:W-:Y:S02]  /*07c0*/  @P6 LOP3.LUT R4, R4, R19, RZ, 0x3c, !PT ;  /* 0x0000001304046212 */ /* 0x000fe400078e3cff */
[----:B------:R-:W-:Y:S02]  /*07d0*/  @P0 LOP3.LUT R5, R5, R26, RZ, 0x3c, !PT ;  /* 0x0000001a05050212 */ /* 0x000fe400078e3cff */
[----:B------:R-:W-:-:S02]  /*07e0*/  @P0 LOP3.LUT R6, R6, R21, RZ, 0x3c, !PT ;  /* 0x0000001506060212 */ /* 0x000fc400078e3cff */
[----:B------:R-:W-:Y:S02]  /*07f0*/  @P0 LOP3.LUT R4, R4, R23, RZ, 0x3c, !PT ;  /* 0x0000001704040212 */ /* 0x000fe400078e3cff */
[----:B--2---:R-:W-:Y:S02]  /*0800*/  @P6 LOP3.LUT R3, R3, R16, RZ, 0x3c, !PT ;  /* 0x0000001003036212 */ /* 0x004fe400078e3cff */
[----:B---3--:R-:W-:Y:S02]  /*0810*/  @P6 LOP3.LUT R7, R7, R18, RZ, 0x3c, !PT ;  /* 0x0000001207076212 */ /* 0x008fe400078e3cff */
[----:B----4-:R-:W-:Y:S02]  /*0820*/  @P0 LOP3.LUT R3, R3, R20, RZ, 0x3c, !PT ;  /* 0x0000001403030212 */ /* 0x010fe400078e3cff */
[----:B------:R-:W-:Y:S02]  /*0830*/  @P0 LOP3.LUT R7, R7, R24, RZ, 0x3c, !PT ;  /* 0x0000001807070212 */ /* 0x000fe400078e3cff */
[----:B------:R-:W-:-:S13]  /*0840*/  R2P PR, R22.B1, 0x7f ;  /* 0x0000007f16007804 */ /* 0x000fda0000001000 */
[----:B------:R-:W2:Y:S04]  /*0850*/  @P0 LDG.E R18, desc[UR6][R14.64+0xa0] ;  /* 0x0000a0060e120981 */ /* 0x000ea8000c1e1900 */
[----:B------:R-:W3:Y:S04]  /*0860*/  @P0 LDG.E R19, desc[UR6][R14.64+0xa4] ;  /* 0x0000a4060e130981 */ /* 0x000ee8000c1e1900 */
[----:B------:R-:W4:Y:S04]  /*0870*/  @P0 LDG.E R20, desc[UR6][R14.64+0xa8] ;  /* 0x0000a8060e140981 */ /* 0x000f28000c1e1900 */
[----:B------:R-:W4:Y:S04]  /*0880*/  @P0 LDG.E R21, desc[UR6][R14.64+0xac] ;  /* 0x0000ac060e150981 */ /* 0x000f28000c1e1900 */
[----:B------:R-:W4:Y:S04]  /*0890*/  @P0 LDG.E R24, desc[UR6][R14.64+0xb0] ;  /* 0x0000b0060e180981 */ /* 0x000f28000c1e1900 */
[----:B------:R-:W4:Y:S04]  /*08a0*/  @P1 LDG.E R16, desc[UR6][R14.64+0xbc] ;  /* 0x0000bc060e101981 */ /* 0x000f28000c1e1900 */
[----:B------:R-:W4:Y:S04]  /*08b0*/  @P1 LDG.E R26, desc[UR6][R14.64+0xb4] ;  /* 0x0000b4060e1a1981 */ /* 0x000f28000c1e1900 */
        /* <DEDUP_REMOVED lines=11> */
[----:B------:R-:W-:Y:S01]  /*0970*/  LOP3.LUT P0, RZ, R22, 0x8000, RZ, 0xc0, !PT ;  /* 0x0000800016ff7812 */ /* 0x000fe2000780c0ff */
[----:B------:R-:W4:Y:S01]  /*0980*/  @P2 LDG.E R24, desc[UR6][R14.64+0xd8] ;  /* 0x0000d8060e182981 */ /* 0x000f22000c1e1900 */
[----:B------:R-:W-:-:S03]  /*0990*/  @P1 LOP3.LUT R7, R7, R16, RZ, 0x3c, !PT ;  /* 0x0000001007071212 */ /* 0x000fc600078e3cff */
[----:B------:R-:W4:Y:S01]  /*09a0*/  @P2 LDG.E R22, desc[UR6][R14.64+0xd0] ;  /* 0x0000d0060e162981 */ /* 0x000f22000c1e1900 */
[----:B------:R-:W-:-:S03]  /*09b0*/  @P1 LOP3.LUT R3, R3, R26, RZ, 0x3c, !PT ;  /* 0x0000001a03031212 */ /* 0x000fc600078e3cff */
[----:B------:R-:W4:Y:S01]  /*09c0*/  @P3 LDG.E R16, desc[UR6][R14.64+0xe4] ;  /* 0x0000e4060e103981 */ /* 0x000f22000c1e1900 */
[----:B------:R-:W-:-:S03]  /*09d0*/  @P1 LOP3.LUT R6, R6, R23, RZ, 0x3c, !PT ;  /* 0x0000001706061212 */ /* 0x000fc600078e3cff */
[----:B------:R-:W4:Y:S01]  /*09e0*/  @P3 LDG.E R26, desc[UR6][R14.64+0xdc] ;  /* 0x0000dc060e1a3981 */ /* 0x000f22000c1e1900 */
[----:B------:R-:W-:-:S03]  /*09f0*/  @P1 LOP3.LUT R4, R4, R17, RZ, 0x3c, !PT ;  /* 0x0000001104041212 */ /* 0x000fc600078e3cff */
        /* <DEDUP_REMOVED lines=43> */
[----:B------:R-:W-:-:S04]  /*0cb0*/  UIADD3 UR4, UPT, UPT, UR4, 0x10, URZ ;  /* 0x0000001004047890 */ /* 0x000fc8000fffe0ff */
[----:B------:R-:W-:Y:S01]  /*0cc0*/  UISETP.NE.AND UP0, UPT, UR4, 0x20, UPT ;  /* 0x000000200400788c */ /* 0x000fe2000bf05270 */
[----:B--2---:R-:W-:Y:S02]  /*0cd0*/  @P5 LOP3.LUT R5, R5, R18, RZ, 0x3c, !PT ;  /* 0x0000001205055212 */ /* 0x004fe400078e3cff */
[----:B---3--:R-:W-:Y:S02]  /*0ce0*/  @P6 LOP3.LUT R6, R6, R19, RZ, 0x3c, !PT ;  /* 0x0000001306066212 */ /* 0x008fe400078e3cff */
[----:B----4-:R-:W-:Y:S02]  /*0cf0*/  @P6 LOP3.LUT R3, R3, R20, RZ, 0x3c, !PT ;  /* 0x0000001403036212 */ /* 0x010fe400078e3cff */
[----:B------:R-:W-:Y:S02]  /*0d00*/  @P6 LOP3.LUT R4, R4, R21, RZ, 0x3c, !PT ;  /* 0x0000001504046212 */ /* 0x000fe400078e3cff */
[----:B------:R-:W-:Y:S02]  /*0d10*/  @P6 LOP3.LUT R7, R7, R22, RZ, 0x3c, !PT ;  /* 0x0000001607076212 */ /* 0x000fe400078e3cff */
[----:B------:R-:W-:-:S02]  /*0d20*/  @P6 LOP3.LUT R5, R5, R16, RZ, 0x3c, !PT ;  /* 0x0000001005056212 */ /* 0x000fc400078e3cff */
[----:B------:R-:W-:Y:S02]  /*0d30*/  @P0 LOP3.LUT R3, R3, R24, RZ, 0x3c, !PT ;  /* 0x0000001803030212 */ /* 0x000fe400078e3cff */
[----:B------:R-:W-:Y:S02]  /*0d40*/  @P0 LOP3.LUT R5, R5, R28, RZ, 0x3c, !PT ;  /* 0x0000001c05050212 */ /* 0x000fe400078e3cff */
[----:B------:R-:W-:Y:S02]  /*0d50*/  @P0 LOP3.LUT R7, R7, R26, RZ, 0x3c, !PT ;  /* 0x0000001a07070212 */ /* 0x000fe400078e3cff */
[----:B------:R-:W-:Y:S02]  /*0d60*/  @P0 LOP3.LUT R4, R4, R23, RZ, 0x3c, !PT ;  /* 0x0000001704040212 */ /* 0x000fe400078e3cff */
[----:B------:R-:W-:Y:S01]  /*0d70*/  @P0 LOP3.LUT R6, R6, R17, RZ, 0x3c, !PT ;  /* 0x0000001106060212 */ /* 0x000fe200078e3cff */
[----:B------:R-:W-:Y:S06]  /*0d80*/  BRA.U UP0, `(.L_x_19) ;  /* 0xfffffff500487547 */ /* 0x000fec000b83ffff */
[----:B------:R-:W-:-:S05]  /*0d90*/  VIADD R0, R0, 0x1 ;  /* 0x0000000100007836 */ /* 0x000fca0000000000 */
[----:B------:R-:W-:-:S13]  /*0da0*/  ISETP.NE.AND P0, PT, R0, 0x5, PT ;  /* 0x000000050000780c */ /* 0x000fda0003f05270 */
[----:B------:R-:W-:Y:S05]  /*0db0*/  @P0 BRA `(.L_x_20) ;  /* 0xfffffff400300947 */ /* 0x000fea000383ffff */
[----:B------:R-:W-:Y:S01]  /*0dc0*/  LOP3.LUT R0, R2, 0x3, RZ, 0xc0, !PT ;  /* 0x0000000302007812 */ /* 0x000fe200078ec0ff */
[----:B------:R0:W-:Y:S03]  /*0dd0*/  STL.64 [R1+0x8], R6 ;  /* 0x0000080601007387 */ /* 0x0001e60000100a00 */
[----:B------:R-:W-:Y:S01]  /*0de0*/  ISETP.NE.U32.AND P0, PT, R0, 0x1, PT ;  /* 0x000000010000780c */ /* 0x000fe20003f05070 */
[----:B------:R0:W-:Y:S03]  /*0df0*/  STL.64 [R1+0x10], R4 ;  /* 0x0000100401007387 */ /* 0x0001e60000100a00 */
[----:B------:R-:W-:Y:S01]  /*0e00*/  ISETP.NE.AND.EX P0, PT, RZ, RZ, PT, P0 ;  /* 0x000000ffff00720c */ /* 0x000fe20003f05300 */
[----:B------:R0:W-:-:S12]  /*0e10*/  STL [R1+0x4], R3 ;  /* 0x0000040301007387 */ /* 0x0001d80000100800 */
[----:B0-----:R-:W-:Y:S05]  /*0e20*/  @!P0 BRA `(.L_x_18) ;  /* 0x0000001800088947 */ /* 0x001fea0003800000 */
[----:B------:R-:W-:Y:S01]  /*0e30*/  UMOV UR4, URZ ;  /* 0x000000ff00047c82 */ /* 0x000fe20008000000 */
[----:B------:R-:W-:Y:S01]  /*0e40*/  UMOV UR5, URZ ;  /* 0x000000ff00057c82 */ /* 0x000fe20008000000 */
[----:B------:R-:W-:Y:S02]  /*0e50*/  IMAD.MOV.U32 R0, RZ, RZ, RZ ;  /* 0x000000ffff007224 */ /* 0x000fe400078e00ff */
[----:B------:R-:W-:Y:S02]  /*0e60*/  IMAD.MOV.U32 R4, RZ, RZ, RZ ;  /* 0x000000ffff047224 */ /* 0x000fe400078e00ff */
[----:B------:R-:W-:Y:S02]  /*0e70*/  IMAD.MOV.U32 R7, RZ, RZ, RZ ;  /* 0x000000ffff077224 */ /* 0x000fe400078e00ff */
[----:B------:R-:W-:Y:S02]  /*0e80*/  IMAD.MOV.U32 R3, RZ, RZ, RZ ;  /* 0x000000ffff037224 */ /* 0x000fe400078e00ff */
[----:B------:R-:W-:-:S02]  /*0e90*/  IMAD.U32 R5, RZ, RZ, UR4 ;  /* 0x00000004ff057e24 */ /* 0x000fc4000f8e00ff */
[----:B------:R-:W-:-:S07]  /*0ea0*/  IMAD.U32 R6, RZ, RZ, UR5 ;  /* 0x00000005ff067e24 */ /* 0x000fce000f8e00ff */
.L_x_22:
[----:B------:R-:W-:-:S06]  /*0eb0*/  IMAD R12, R0, 0x4, R1 ;  /* 0x00000004000c7824 */ /* 0x000fcc00078e0201 */
[----:B------:R-:W5:Y:S01]  /*0ec0*/  LDL R12, [R12+0x4] ;  /* 0x000004000c0c7983 */ /* 0x000f620000100800 */
[----:B------:R-:W-:-:S05]  /*0ed0*/  UMOV UR4, URZ ;  /* 0x000000ff00047c82 */ /* 0x000fca0008000000 */
.L_x_21:
        /* <DEDUP_REMOVED lines=178> */
[----:B------:R0:W-:Y:S03]  /*1a00*/  STL [R1+0x4], R3 ;  /* 0x0000040301007387 */ /* 0x0001e60000100800 */
[----:B------:R-:W-:Y:S01]  /*1a10*/  ISETP.NE.U32.AND P0, PT, R0, 0x3, PT ;  /* 0x000000030000780c */ /* 0x000fe20003f05070 */
[----:B------:R0:W-:Y:S03]  /*1a20*/  STL.64 [R1+0x8], R6 ;  /* 0x0000080601007387 */ /* 0x0001e60000100a00 */
[----:B------:R-:W-:Y:S01]  /*1a30*/  ISETP.NE.AND.EX P0, PT, RZ, RZ, PT, P0 ;  /* 0x000000ffff00720c */ /* 0x000fe20003f05300 */
[----:B------:R0:W-:-:S12]  /*1a40*/  STL.64 [R1+0x10], R4 ;  /* 0x0000100401007387 */ /* 0x0001d80000100a00 */
[----:B0-----:R-:W-:Y:S05]  /*1a50*/  @P0 BRA `(.L_x_18) ;  /* 0x0000000800fc0947 */ /* 0x001fea0003800000 */
        /* <DEDUP_REMOVED lines=8> */
.L_x_24:
[----:B------:R-:W-:-:S06]  /*1ae0*/  IMAD R12, R0, 0x4, R1 ;  /* 0x00000004000c7824 */ /* 0x000fcc00078e0201 */
[----:B------:R-:W5:Y:S01]  /*1af0*/  LDL R12, [R12+0x4] ;  /* 0x000004000c0c7983 */ /* 0x000f620000100800 */
[----:B------:R-:W-:-:S05]  /*1b00*/  UMOV UR4, URZ ;  /* 0x000000ff00047c82 */ /* 0x000fca0008000000 */
.L_x_23:
        /* <DEDUP_REMOVED lines=177> */
[----:B------:R0:W-:Y:S04]  /*2620*/  STL [R1+0x4], R3 ;  /* 0x0000040301007387 */ /* 0x0001e80000100800 */
[----:B------:R0:W-:Y:S04]  /*2630*/  STL.64 [R1+0x8], R6 ;  /* 0x0000080601007387 */ /* 0x0001e80000100a00 */
[----:B------:R0:W-:Y:S02]  /*2640*/  STL.64 [R1+0x10], R4 ;  /* 0x0000100401007387 */ /* 0x0001e40000100a00 */
.L_x_18:
[----:B------:R-:W-:Y:S05]  /*2650*/  BSYNC.RECONVERGENT B1 ;  /* 0x0000000000017941 */ /* 0x000fea0003800200 */
.L_x_17:
[C---:B------:R-:W-:Y:S01]  /*2660*/  ISETP.GT.U32.AND P0, PT, R2.reuse, 0x3, PT ;  /* 0x000000030200780c */ /* 0x040fe20003f04070 */
[----:B------:R-:W-:Y:S01]  /*2670*/  VIADD R11, R11, 0x1 ;  /* 0x000000010b0b7836 */ /* 0x000fe20000000000 */
[--C-:B------:R-:W-:Y:S02]  /*2680*/  SHF.R.U64 R2, R2, 0x2, R13.reuse ;  /* 0x0000000202027819 */ /* 0x100fe4000000120d */
[----:B------:R-:W-:Y:S02]  /*2690*/  ISETP.GT.U32.AND.EX P0, PT, R13, RZ, PT, P0 ;  /* 0x000000ff0d00720c */ /* 0x000fe40003f04100 */
[----:B------:R-:W-:-:S11]  /*26a0*/  SHF.R.U32.HI R13, RZ, 0x2, R13 ;  /* 0x00000002ff0d7819 */ /* 0x000fd6000001160d */
[----:B------:R-:W-:Y:S05]  /*26b0*/  @P0 BRA `(.L_x_25) ;  /* 0xffffffd800c40947 */ /* 0x000fea000383ffff */
.L_x_16:
[----:B------:R-:W-:Y:S05]  /*26c0*/  BSYNC.RECONVERGENT B0 ;  /* 0x0000000000007941 */ /* 0x000fea0003800200 */
.L_x_15:
[----:B------:R-:W1:Y:S01]  /*26d0*/  LDCU UR4, c[0x0][0x394] ;  /* 0x00007280ff0477ac */ /* 0x000e620008000800 */
[----:B------:R-:W-:Y:S01]  /*26e0*/  SHF.R.U32.HI R0, RZ, 0x2, R3 ;  /* 0x00000002ff007819 */ /* 0x000fe20000011603 */
[----:B------:R-:W2:Y:S01]  /*26f0*/  LDC R8, c[0x0][0x398] ;  /* 0x0000e600ff087b82 */ /* 0x000ea20000000800 */
[----:B------:R-:W-:Y:S01]  /*2700*/  SHF.R.U32.HI R9, RZ, 0x2, R6 ;  /* 0x00000002ff097819 */ /* 0x000fe20000011606 */
[----:B------:R-:W3:Y:S01]  /*2710*/  LDCU.128 UR8, c[0x0][0x380] ;  /* 0x00007000ff0877ac */ /* 0x000ee20008000c00 */
[----:B------:R-:W-:Y:S01]  /*2720*/  LOP3.LUT R0, R0, R3, RZ, 0x3c, !PT ;  /* 0x0000000300007212 */ /* 0x000fe200078e3cff */
[----:B0-----:R-:W-:Y:S01]  /*2730*/  IMAD.SHL.U32 R3, R5, 0x10, RZ ;  /* 0x0000001005037824 */ /* 0x001fe200078e00ff */
[----:B------:R-:W-:Y:S01]  /*2740*/  LOP3.LUT R9, R9, R6, RZ, 0x3c, !PT ;  /* 0x0000000609097212 */ /* 0x000fe200078e3cff */
[----:B------:R-:W-:Y:S02]  /*2750*/  IMAD.MOV.U32 R6, RZ, RZ, RZ ;  /* 0x000000ffff067224 */ /* 0x000fe400078e00ff */
[----:B------:R-:W-:-:S05]  /*2760*/  IMAD.SHL.U32 R2, R0, 0x2, RZ ;  /* 0x0000000200027824 */ /* 0x000fca00078e00ff */
[----:B------:R-:W-:Y:S01]  /*2770*/  LOP3.LUT R2, R0, R2, R3, 0x96, !PT ;  /* 0x0000000200027212 */ /* 0x000fe200078e9603 */
[----:B------:R-:W-:Y:S01]  /*2780*/  IMAD.SHL.U32 R3, R9, 0x2, RZ ;  /* 0x0000000209037824 */ /* 0x000fe200078e00ff */
[----:B-1----:R-:W0:Y:S02]  /*2790*/  I2F.U32.RP R4, UR4 ;  /* 0x0000000400047d06 */ /* 0x002e240008209000 */
[----:B------:R-:W-:-:S05]  /*27a0*/  LOP3.LUT R2, R2, R5, RZ, 0x3c, !PT ;  /* 0x0000000502027212 */ /* 0x000fca00078e3cff */
[----:B------:R-:W-:Y:S01]  /*27b0*/  IMAD.SHL.U32 R0, R2, 0x10, RZ ;  /* 0x0000001002007824 */ /* 0x000fe200078e00ff */
[----:B--2---:R-:W-:-:S04]  /*27c0*/  LOP3.LUT R8, R8, 0xaad26b49, RZ, 0x3c, !PT ;  /* 0xaad26b4908087812 */ /* 0x004fc800078e3cff */
[----:B------:R-:W-:Y:S01]  /*27d0*/  LOP3.LUT R3, R9, R3, R0, 0x96, !PT ;  /* 0x0000000309037212 */ /* 0x000fe200078e9600 */
[----:B------:R-:W-:Y:S01]  /*27e0*/  IMAD R8, R8, 0x4182bed5, RZ ;  /* 0x4182bed508087824 */ /* 0x000fe200078e02ff */
[----:B0-----:R-:W0:Y:S02]  /*27f0*/  MUFU.RCP R4, R4 ;  /* 0x0000000400047308 */ /* 0x001e240000001000 */
[----:B------:R-:W-:Y:S02]  /*2800*/  LOP3.LUT R3, R3, R2, RZ, 0x3c, !PT ;  /* 0x0000000203037212 */ /* 0x000fe400078e3cff */
[----:B------:R-:W-:Y:S01]  /*2810*/  IADD3 R2, PT, PT, R8, -0x26039c23, R2 ;  /* 0xd9fc63dd08027810 */ /* 0x000fe20007ffe002 */
[----:B0-----:R-:W-:Y:S01]  /*2820*/  VIADD R7, R4, 0xffffffe ;  /* 0x0ffffffe04077836 */ /* 0x001fe20000000000 */
[----:B------:R-:W-:-:S05]  /*2830*/  IADD3 R4, PT, PT, R8, -0x25fe145e, R3 ;  /* 0xda01eba208047810 */ /* 0x000fca0007ffe003 */
[----:B------:R-:W0:Y:S02]  /*2840*/  F2I.FTZ.U32.TRUNC.NTZ R7, R7 ;  /* 0x0000000700077305 */ /* 0x000e24000021f000 */
[----:B0-----:R-:W-:-:S04]  /*2850*/  IMAD.MOV R5, RZ, RZ, -R7 ;  /* 0x000000ffff057224 */ /* 0x001fc800078e0a07 */
[----:B------:R-:W-:-:S04]  /*2860*/  IMAD R5, R5, UR4, RZ ;  /* 0x0000000405057c24 */ /* 0x000fc8000f8e02ff */
[----:B------:R-:W-:-:S06]  /*2870*/  IMAD.HI.U32 R7, R7, R5, R6 ;  /* 0x0000000507077227 */ /* 0x000fcc00078e0006 */
[----:B------:R-:W-:-:S04]  /*2880*/  IMAD.HI.U32 R0, R7, R2, RZ ;  /* 0x0000000207007227 */ /* 0x000fc800078e00ff */
[----:B------:R-:W-:-:S04]  /*2890*/  IMAD.HI.U32 R7, R7, R4, RZ ;  /* 0x0000000407077227 */ /* 0x000fc800078e00ff */
[----:B------:R-:W-:Y:S02]  /*28a0*/  IMAD.MOV R3, RZ, RZ, -R0 ;  /* 0x000000ffff037224 */ /* 0x000fe400078e0a00 */
[----:B------:R-:W-:Y:S02]  /*28b0*/  IMAD.MOV R7, RZ, RZ, -R7 ;  /* 0x000000ffff077224 */ /* 0x000fe400078e0a07 */
[----:B------:R-:W-:Y:S01]  /*28c0*/  IMAD R0, R3, UR4, R2 ;  /* 0x0000000403007c24 */ /* 0x000fe2000f8e0202 */
[----:B------:R-:W-:Y:S01]  /*28d0*/  SHF.R.S32.HI R3, RZ, 0x1f, R10 ;  /* 0x0000001fff037819 */ /* 0x000fe2000001140a */
[----:B------:R-:W-:Y:S01]  /*28e0*/  IMAD R6, R7, UR4, R4 ;  /* 0x0000000407067c24 */ /* 0x000fe2000f8e0204 */
[----:B------:R-:W-:Y:S01]  /*28f0*/  LOP3.LUT R7, RZ, UR4, RZ, 0x33, !PT ;  /* 0x00000004ff077c12 */ /* 0x000fe2000f8e33ff */
[----:B------:R-:W-:Y:S01]  /*2900*/  IMAD.SHL.U32 R4, R10, 0x4, RZ ;  /* 0x000000040a047824 */ /* 0x000fe200078e00ff */
[----:B------:R-:W-:Y:S02]  /*2910*/  ISETP.GE.U32.AND P0, PT, R0, UR4, PT ;  /* 0x0000000400007c0c */ /* 0x000fe4000bf06070 */
[----:B------:R-:W-:-:S02]  /*2920*/  ISETP.GE.U32.AND P1, PT, R6, UR4, PT ;  /* 0x0000000406007c0c */ /* 0x000fc4000bf26070 */
[----:B------:R-:W-:Y:S02]  /*2930*/  SHF.L.U64.HI R10, R10, 0x2, R3 ;  /* 0x000000020a0a7819 */ /* 0x000fe40000010203 */
[C---:B---3--:R-:W-:Y:S02]  /*2940*/  IADD3 R2, P3, PT, R4.reuse, UR8, RZ ;  /* 0x0000000804027c10 */ /* 0x048fe4000ff7e0ff */
[----:B------:R-:W-:Y:S02]  /*2950*/  IADD3 R4, P4, PT, R4, UR10, RZ ;  /* 0x0000000a04047c10 */ /* 0x000fe4000ff9e0ff */
[C---:B------:R-:W-:Y:S02]  /*2960*/  IADD3.X R3, PT, PT, R10.reuse, UR9, RZ, P3, !PT ;  /* 0x000000090a037c10 */ /* 0x040fe40009ffe4ff */
[----:B------:R-:W-:Y:S01]  /*2970*/  IADD3.X R5, PT, PT, R10, UR11, RZ, P4, !PT ;  /* 0x0000000b0a057c10 */ /* 0x000fe2000a7fe4ff */
[----:B------:R-:W-:Y:S02]  /*2980*/  @P0 VIADD R0, R0, -UR4 ;  /* 0x8000000400000c36 */ /* 0x000fe40008000000 */
[----:B------:R-:W-:Y:S01]  /*2990*/  @P1 VIADD R6, R6, -UR4 ;  /* 0x8000000406061c36 */ /* 0x000fe20008000000 */
[----:B------:R-:W-:-:S02]  /*29a0*/  ISETP.NE.U32.AND P1, PT, RZ, UR4, PT ;  /* 0x00000004ff007c0c */ /* 0x000fc4000bf25070 */
[----:B------:R-:W-:Y:S02]  /*29b0*/  ISETP.GE.U32.AND P0, PT, R0, UR4, PT ;  /* 0x0000000400007c0c */ /* 0x000fe4000bf06070 */
[----:B------:R-:W-:-:S11]  /*29c0*/  ISETP.GE.U32.AND P2, PT, R6, UR4, PT ;  /* 0x0000000406007c0c */ /* 0x000fd6000bf46070 */
[----:B------:R-:W-:Y:S02]  /*29d0*/  @P0 VIADD R0, R0, -UR4 ;  /* 0x8000000400000c36 */ /* 0x000fe40008000000 */
[----:B------:R-:W-:-:S03]  /*29e0*/  @P2 VIADD R6, R6, -UR4 ;  /* 0x8000000406062c36 */ /* 0x000fc60008000000 */
[C---:B------:R-:W-:Y:S02]  /*29f0*/  SEL R9, R7.reuse, R0, !P1 ;  /* 0x0000000007097207 */ /* 0x040fe40004800000 */
[----:B------:R-:W-:-:S03]  /*2a00*/  SEL R7, R7, R6, !P1 ;  /* 0x0000000607077207 */ /* 0x000fc60004800000 */
[----:B------:R-:W-:Y:S04]  /*2a10*/  STG.E desc[UR6][R2.64], R9 ;  /* 0x0000000902007986 */ /* 0x000fe8000c101906 */
[----:B------:R-:W-:Y:S01]  /*2a20*/  STG.E desc[UR6][R4.64], R7 ;  /* 0x0000000704007986 */ /* 0x000fe2000c101906 */
[----:B------:R-:W-:Y:S05]  /*2a30*/  EXIT ;  /* 0x000000000000794d */ /* 0x000fea0003800000 */
.L_x_26:
        /* <DEDUP_REMOVED lines=12> */
.L_x_29:


//--------------------- .nv.global.init           --------------------------
	.section	.nv.global.init,"aw",@progbits
	.align	4
.nv.global.init:
	.type		mrg32k3aM1SubSeq,@object
	.size		mrg32k3aM1SubSeq,(mrg32k3aM2SubSeq - mrg32k3aM1SubSeq)
mrg32k3aM1SubSeq:
        /*0000*/ 	.byte	0x0b, 0xcc, 0xee, 0x04, 0x73, 0x29, 0x8b, 0x6f, 0xf6, 0x53, 0x03, 0xf6, 0x23, 0xf6, 0xea, 0xda
        /* <DEDUP_REMOVED lines=125> */
	.type		mrg32k3aM2SubSeq,@object
	.size		mrg32k3aM2SubSeq,(mrg32k3aM1 - mrg32k3aM2SubSeq)
mrg32k3aM2SubSeq:
        /* <DEDUP_REMOVED lines=126> */
	.type		mrg32k3aM1,@object
	.size		mrg32k3aM1,(mrg32k3aM1Seq - mrg32k3aM1)
mrg32k3aM1:
        /* <DEDUP_REMOVED lines=144> */
	.type		mrg32k3aM1Seq,@object
	.size		mrg32k3aM1Seq,(mrg32k3aM2 - mrg32k3aM1Seq)
mrg32k3aM1Seq:
        /* <DEDUP_REMOVED lines=144> */
	.type		mrg32k3aM2,@object
	.size		mrg32k3aM2,(mrg32k3aM2Seq - mrg32k3aM2)
mrg32k3aM2:
        /* <DEDUP_REMOVED lines=144> */
	.type		mrg32k3aM2Seq,@object
	.size		mrg32k3aM2Seq,(precalc_xorwow_matrix - mrg32k3aM2Seq)
mrg32k3aM2Seq:
        /* <DEDUP_REMOVED lines=144> */
	.type		precalc_xorwow_matrix,@object
	.size		precalc_xorwow_matrix,(precalc_xorwow_offset_matrix - precalc_xorwow_matrix)
precalc_xorwow_matrix:
        /* <DEDUP_REMOVED lines=6400> */
	.type		precalc_xorwow_offset_matrix,@object
	.size		precalc_xorwow_offset_matrix,(.L_1 - precalc_xorwow_offset_matrix)
precalc_xorwow_offset_matrix:
        /* <DEDUP_REMOVED lines=6400> */
.L_1:


//--------------------- .nv.shared.reserved.0     --------------------------
	.section	.nv.shared.reserved.0,"aw",@nobits
	.weak		__nv_reservedSMEM_offset_0_alias
	.size		__nv_reservedSMEM_offset_0_alias, 0, 64
	.other		__nv_reservedSMEM_offset_0_alias,@"STO_CUDA_RESERVED_SHARED STV_DEFAULT"
__nv_reservedSMEM_offset_0_alias:
	.zero		0
	.zero		64


//--------------------- .nv.constant0._Z14compress_pathsPii --------------------------
	.section	.nv.constant0._Z14compress_pathsPii,"a",@progbits
	.sectionflags	@""
	.align	4
.nv.constant0._Z14compress_pathsPii:
	.zero		908


//--------------------- .nv.constant0._Z16dsu_union_kernelPiS_S_i --------------------------
	.section	.nv.constant0._Z16dsu_union_kernelPiS_S_i,"a",@progbits
	.sectionflags	@""
	.align	4
.nv.constant0._Z16dsu_union_kernelPiS_S_i:
	.zero		924


//--------------------- .nv.constant0._Z24random_graph_initializerPiS_iij --------------------------
	.section	.nv.constant0._Z24random_graph_initializerPiS_iij,"a",@progbits
	.sectionflags	@""
	.align	4
.nv.constant0._Z24random_graph_initializerPiS_iij:
	.zero		924


//--------------------- SYMBOLS --------------------------

	.type		.nv.reservedSmem.offset0,@object
	.size		.nv.reservedSmem.offset0,0x4
